//
// Generated by NVIDIA NVVM Compiler
//
// Compiler Build ID: CL-36424714
// Cuda compilation tools, release 13.0, V13.0.88
// Based on NVVM 20.0.0
//

.version 9.0
.target sm_100
.address_size 64

	// .globl	_Z3RadPdS_
.func  (.param .align 16 .b8 func_retval0[16]) __internal_trig_reduction_slowpathd
(
	.param .b64 __internal_trig_reduction_slowpathd_param_0
)
;
.global .align 8 .b8 __cudart_i2opi_d[144] = {8, 93, 141, 31, 177, 95, 251, 107, 234, 146, 82, 138, 247, 57, 7, 61, 123, 241, 229, 235, 199, 186, 39, 117, 45, 234, 95, 158, 102, 63, 70, 79, 183, 9, 203, 39, 207, 126, 54, 109, 31, 109, 10, 90, 139, 17, 47, 239, 15, 152, 5, 222, 255, 151, 248, 31, 59, 40, 249, 189, 139, 95, 132, 156, 244, 57, 83, 131, 57, 214, 145, 57, 65, 126, 95, 180, 38, 112, 156, 233, 132, 68, 187, 46, 245, 53, 130, 232, 62, 167, 41, 177, 28, 235, 29, 254, 28, 146, 209, 9, 234, 46, 73, 6, 224, 210, 77, 66, 58, 110, 36, 183, 97, 197, 187, 222, 171, 99, 81, 254, 65, 144, 67, 60, 153, 149, 98, 219, 192, 221, 52, 245, 209, 87, 39, 252, 41, 21, 68, 78, 110, 131, 249, 162};
.global .align 16 .b8 __cudart_sin_cos_coeffs[128] = {70, 210, 176, 44, 241, 229, 90, 190, 146, 227, 172, 105, 227, 29, 199, 62, 161, 98, 219, 25, 160, 1, 42, 191, 24, 8, 17, 17, 17, 17, 129, 63, 84, 85, 85, 85, 85, 85, 197, 191, 0, 0, 0, 0, 0, 0, 0, 0, 0, 0, 0, 0, 0, 0, 0, 0, 100, 129, 253, 32, 131, 255, 168, 189, 40, 133, 239, 193, 167, 238, 33, 62, 217, 230, 6, 142, 79, 126, 146, 190, 233, 188, 221, 25, 160, 1, 250, 62, 71, 93, 193, 22, 108, 193, 86, 191, 81, 85, 85, 85, 85, 85, 165, 63, 0, 0, 0, 0, 0, 0, 224, 191, 0, 0, 0, 0, 0, 0, 240, 63};

.visible .entry _Z3RadPdS_(
	.param .u64 .ptr .align 1 _Z3RadPdS__param_0,
	.param .u64 .ptr .align 1 _Z3RadPdS__param_1
)
{
	.reg .b32 	%r<2>;
	.reg .b64 	%rd<8>;
	.reg .b64 	%fd<3>;

	ld.param.u64 	%rd1, [_Z3RadPdS__param_0];
	ld.param.u64 	%rd2, [_Z3RadPdS__param_1];
	cvta.to.global.u64 	%rd3, %rd1;
	cvta.to.global.u64 	%rd4, %rd2;
	mov.u32 	%r1, %tid.x;
	mul.wide.u32 	%rd5, %r1, 8;
	add.s64 	%rd6, %rd4, %rd5;
	ld.global.f64 	%fd1, [%rd6];
	mul.f64 	%fd2, %fd1, 0d3F91DF46A2529D39;
	add.s64 	%rd7, %rd3, %rd5;
	st.global.f64 	[%rd7], %fd2;
	ret;

}
	// .globl	_Z3CosPdS_
.visible .entry _Z3CosPdS_(
	.param .u64 .ptr .align 1 _Z3CosPdS__param_0,
	.param .u64 .ptr .align 1 _Z3CosPdS__param_1
)
{
	.reg .pred 	%p<5>;
	.reg .b32 	%r<14>;
	.reg .b64 	%rd<13>;
	.reg .b64 	%fd<36>;

	ld.param.u64 	%rd1, [_Z3CosPdS__param_0];
	ld.param.u64 	%rd2, [_Z3CosPdS__param_1];
	cvta.to.global.u64 	%rd3, %rd2;
	mov.u32 	%r1, %tid.x;
	mul.wide.u32 	%rd4, %r1, 8;
	add.s64 	%rd5, %rd3, %rd4;
	ld.global.f64 	%fd1, [%rd5];
	abs.f64 	%fd2, %fd1;
	setp.neu.f64 	%p1, %fd2, 0d7FF0000000000000;
	@%p1 bra 	$L__BB1_2;
	mov.f64 	%fd13, 0d0000000000000000;
	mul.rn.f64 	%fd35, %fd1, %fd13;
	mov.b32 	%r13, 1;
	bra.uni 	$L__BB1_5;
$L__BB1_2:
	mul.f64 	%fd8, %fd1, 0d3FE45F306DC9C883;
	cvt.rni.s32.f64 	%r12, %fd8;
	cvt.rn.f64.s32 	%fd9, %r12;
	fma.rn.f64 	%fd10, %fd9, 0dBFF921FB54442D18, %fd1;
	fma.rn.f64 	%fd11, %fd9, 0dBC91A62633145C00, %fd10;
	fma.rn.f64 	%fd35, %fd9, 0dB97B839A252049C0, %fd11;
	setp.ltu.f64 	%p2, %fd2, 0d41E0000000000000;
	@%p2 bra 	$L__BB1_4;
	{ // callseq 0, 0
	.param .b64 param0;
	st.param.f64 	[param0], %fd1;
	.param .align 16 .b8 retval0[16];
	call.uni (retval0), 
	__internal_trig_reduction_slowpathd, 
	(
	param0
	);
	ld.param.f64 	%fd35, [retval0];
	ld.param.b32 	%r12, [retval0+8];
	} // callseq 0
$L__BB1_4:
	add.s32 	%r13, %r12, 1;
$L__BB1_5:
	cvta.to.global.u64 	%rd6, %rd1;
	shl.b32 	%r9, %r13, 6;
	cvt.u64.u32 	%rd7, %r9;
	and.b64  	%rd8, %rd7, 64;
	mov.u64 	%rd9, __cudart_sin_cos_coeffs;
	add.s64 	%rd10, %rd9, %rd8;
	mul.rn.f64 	%fd14, %fd35, %fd35;
	and.b32  	%r10, %r13, 1;
	setp.eq.b32 	%p3, %r10, 1;
	selp.f64 	%fd15, 0dBDA8FF8320FD8164, 0d3DE5DB65F9785EBA, %p3;
	ld.global.nc.v2.f64 	{%fd16, %fd17}, [%rd10];
	fma.rn.f64 	%fd18, %fd15, %fd14, %fd16;
	fma.rn.f64 	%fd19, %fd18, %fd14, %fd17;
	ld.global.nc.v2.f64 	{%fd20, %fd21}, [%rd10+16];
	fma.rn.f64 	%fd22, %fd19, %fd14, %fd20;
	fma.rn.f64 	%fd23, %fd22, %fd14, %fd21;
	ld.global.nc.v2.f64 	{%fd24, %fd25}, [%rd10+32];
	fma.rn.f64 	%fd26, %fd23, %fd14, %fd24;
	fma.rn.f64 	%fd27, %fd26, %fd14, %fd25;
	fma.rn.f64 	%fd28, %fd27, %fd35, %fd35;
	fma.rn.f64 	%fd29, %fd27, %fd14, 0d3FF0000000000000;
	selp.f64 	%fd30, %fd29, %fd28, %p3;
	and.b32  	%r11, %r13, 2;
	setp.eq.s32 	%p4, %r11, 0;
	mov.f64 	%fd31, 0d0000000000000000;
	sub.f64 	%fd32, %fd31, %fd30;
	selp.f64 	%fd33, %fd30, %fd32, %p4;
	add.s64 	%rd12, %rd6, %rd4;
	st.global.f64 	[%rd12], %fd33;
	ret;

}
	// .globl	_Z3SinPdS_
.visible .entry _Z3SinPdS_(
	.param .u64 .ptr .align 1 _Z3SinPdS__param_0,
	.param .u64 .ptr .align 1 _Z3SinPdS__param_1
)
{
	.reg .pred 	%p<5>;
	.reg .b32 	%r<11>;
	.reg .b64 	%rd<13>;
	.reg .b64 	%fd<34>;

	ld.param.u64 	%rd1, [_Z3SinPdS__param_0];
	ld.param.u64 	%rd2, [_Z3SinPdS__param_1];
	cvta.to.global.u64 	%rd3, %rd2;
	mov.u32 	%r1, %tid.x;
	mul.wide.u32 	%rd4, %r1, 8;
	add.s64 	%rd5, %rd3, %rd4;
	ld.global.f64 	%fd1, [%rd5];
	abs.f64 	%fd2, %fd1;
	setp.neu.f64 	%p1, %fd2, 0d7FF0000000000000;
	@%p1 bra 	$L__BB2_2;
	mov.f64 	%fd12, 0d0000000000000000;
	mul.rn.f64 	%fd33, %fd1, %fd12;
	mov.b32 	%r10, 0;
	bra.uni 	$L__BB2_4;
$L__BB2_2:
	mul.f64 	%fd7, %fd1, 0d3FE45F306DC9C883;
	cvt.rni.s32.f64 	%r10, %fd7;
	cvt.rn.f64.s32 	%fd8, %r10;
	fma.rn.f64 	%fd9, %fd8, 0dBFF921FB54442D18, %fd1;
	fma.rn.f64 	%fd10, %fd8, 0dBC91A62633145C00, %fd9;
	fma.rn.f64 	%fd33, %fd8, 0dB97B839A252049C0, %fd10;
	setp.ltu.f64 	%p2, %fd2, 0d41E0000000000000;
	@%p2 bra 	$L__BB2_4;
	{ // callseq 1, 0
	.param .b64 param0;
	st.param.f64 	[param0], %fd1;
	.param .align 16 .b8 retval0[16];
	call.uni (retval0), 
	__internal_trig_reduction_slowpathd, 
	(
	param0
	);
	ld.param.f64 	%fd33, [retval0];
	ld.param.b32 	%r10, [retval0+8];
	} // callseq 1
$L__BB2_4:
	cvta.to.global.u64 	%rd6, %rd1;
	shl.b32 	%r7, %r10, 6;
	cvt.u64.u32 	%rd7, %r7;
	and.b64  	%rd8, %rd7, 64;
	mov.u64 	%rd9, __cudart_sin_cos_coeffs;
	add.s64 	%rd10, %rd9, %rd8;
	mul.rn.f64 	%fd13, %fd33, %fd33;
	and.b32  	%r8, %r10, 1;
	setp.eq.b32 	%p3, %r8, 1;
	selp.f64 	%fd14, 0dBDA8FF8320FD8164, 0d3DE5DB65F9785EBA, %p3;
	ld.global.nc.v2.f64 	{%fd15, %fd16}, [%rd10];
	fma.rn.f64 	%fd17, %fd14, %fd13, %fd15;
	fma.rn.f64 	%fd18, %fd17, %fd13, %fd16;
	ld.global.nc.v2.f64 	{%fd19, %fd20}, [%rd10+16];
	fma.rn.f64 	%fd21, %fd18, %fd13, %fd19;
	fma.rn.f64 	%fd22, %fd21, %fd13, %fd20;
	ld.global.nc.v2.f64 	{%fd23, %fd24}, [%rd10+32];
	fma.rn.f64 	%fd25, %fd22, %fd13, %fd23;
	fma.rn.f64 	%fd26, %fd25, %fd13, %fd24;
	fma.rn.f64 	%fd27, %fd26, %fd33, %fd33;
	fma.rn.f64 	%fd28, %fd26, %fd13, 0d3FF0000000000000;
	selp.f64 	%fd29, %fd28, %fd27, %p3;
	and.b32  	%r9, %r10, 2;
	setp.eq.s32 	%p4, %r9, 0;
	mov.f64 	%fd30, 0d0000000000000000;
	sub.f64 	%fd31, %fd30, %fd29;
	selp.f64 	%fd32, %fd29, %fd31, %p4;
	add.s64 	%rd12, %rd6, %rd4;
	st.global.f64 	[%rd12], %fd32;
	ret;

}
	// .globl	_Z10sqrtVectorPdS_S_
.visible .entry _Z10sqrtVectorPdS_S_(
	.param .u64 .ptr .align 1 _Z10sqrtVectorPdS_S__param_0,
	.param .u64 .ptr .align 1 _Z10sqrtVectorPdS_S__param_1,
	.param .u64 .ptr .align 1 _Z10sqrtVectorPdS_S__param_2
)
{
	.reg .b32 	%r<2>;
	.reg .b64 	%rd<11>;
	.reg .b64 	%fd<5>;

	ld.param.u64 	%rd1, [_Z10sqrtVectorPdS_S__param_0];
	ld.param.u64 	%rd2, [_Z10sqrtVectorPdS_S__param_1];
	ld.param.u64 	%rd3, [_Z10sqrtVectorPdS_S__param_2];
	cvta.to.global.u64 	%rd4, %rd1;
	cvta.to.global.u64 	%rd5, %rd3;
	cvta.to.global.u64 	%rd6, %rd2;
	mov.u32 	%r1, %tid.x;
	mul.wide.u32 	%rd7, %r1, 8;
	add.s64 	%rd8, %rd6, %rd7;
	ld.global.f64 	%fd1, [%rd8];
	add.s64 	%rd9, %rd5, %rd7;
	ld.global.f64 	%fd2, [%rd9];
	mul.f64 	%fd3, %fd2, %fd2;
	fma.rn.f64 	%fd4, %fd1, %fd1, %fd3;
	add.s64 	%rd10, %rd4, %rd7;
	st.global.f64 	[%rd10], %fd4;
	ret;

}
.func  (.param .align 16 .b8 func_retval0[16]) __internal_trig_reduction_slowpathd(
	.param .b64 __internal_trig_reduction_slowpathd_param_0
)
{
	.local .align 8 .b8 	__local_depot4[40];
	.reg .b64 	%SP;
	.reg .b64 	%SPL;
	.reg .pred 	%p<10>;
	.reg .b32 	%r<47>;
	.reg .b64 	%rd<74>;
	.reg .b64 	%fd<5>;

	mov.u64 	%SPL, __local_depot4;
	ld.param.f64 	%fd4, [__internal_trig_reduction_slowpathd_param_0];
	add.u64 	%rd1, %SPL, 0;
	{
	.reg .b32 %temp; 
	mov.b64 	{%temp, %r1}, %fd4;
	}
	shr.u32 	%r2, %r1, 20;
	and.b32  	%r3, %r2, 2047;
	setp.eq.s32 	%p1, %r3, 2047;
	mov.b32 	%r46, 0;
	@%p1 bra 	$L__BB4_9;
	add.s32 	%r20, %r3, -1024;
	mov.b64 	%rd20, %fd4;
	shl.b64 	%rd2, %rd20, 11;
	shr.u32 	%r4, %r20, 6;
	sub.s32 	%r45, 15, %r4;
	sub.s32 	%r21, 19, %r4;
	setp.lt.u32 	%p2, %r20, 128;
	selp.b32 	%r6, 18, %r21, %p2;
	setp.ge.s32 	%p3, %r45, %r6;
	mov.b64 	%rd70, 0;
	@%p3 bra 	$L__BB4_4;
	add.s32 	%r23, %r6, %r4;
	neg.s32 	%r43, %r23;
	or.b64  	%rd3, %rd2, -9223372036854775808;
	mov.b64 	%rd70, 0;
	mov.b32 	%r42, 0;
	mov.u64 	%rd25, __cudart_i2opi_d;
	mov.u32 	%r44, %r45;
$L__BB4_3:
	.pragma "nounroll";
	mul.wide.s32 	%rd22, %r42, 8;
	add.s64 	%rd23, %rd1, %rd22;
	mul.wide.s32 	%rd24, %r44, 8;
	add.s64 	%rd26, %rd25, %rd24;
	ld.global.nc.u64 	%rd27, [%rd26];
	{
	.reg .u32 %r0, %r1, %r2, %r3, %alo, %ahi, %blo, %bhi, %clo, %chi;
	mov.b64 	{%alo,%ahi}, %rd27;
	mov.b64 	{%blo,%bhi}, %rd3;
	mov.b64 	{%clo,%chi}, %rd70;
	mad.lo.cc.u32 	%r0, %alo, %blo, %clo;
	madc.hi.cc.u32 	%r1, %alo, %blo, %chi;
	madc.hi.u32 	%r2, %alo, %bhi, 0;
	mad.lo.cc.u32 	%r1, %alo, %bhi, %r1;
	madc.hi.cc.u32 	%r2, %ahi, %blo, %r2;
	madc.hi.u32 	%r3, %ahi, %bhi, 0;
	mad.lo.cc.u32 	%r1, %ahi, %blo, %r1;
	madc.lo.cc.u32 	%r2, %ahi, %bhi, %r2;
	addc.u32 	%r3, %r3, 0;
	mov.b64 	%rd28, {%r0,%r1};
	mov.b64 	%rd70, {%r2,%r3};
	}
	st.local.u64 	[%rd23], %rd28;
	add.s32 	%r44, %r44, 1;
	add.s32 	%r43, %r43, 1;
	add.s32 	%r42, %r42, 1;
	setp.ne.s32 	%p4, %r43, -15;
	mov.u32 	%r45, %r6;
	@%p4 bra 	$L__BB4_3;
$L__BB4_4:
	cvt.s64.s32 	%rd29, %r45;
	cvt.u64.u32 	%rd30, %r4;
	add.s64 	%rd31, %rd30, %rd29;
	shl.b64 	%rd32, %rd31, 3;
	add.s64 	%rd33, %rd1, %rd32;
	st.local.u64 	[%rd33+-120], %rd70;
	and.b32  	%r15, %r2, 63;
	ld.local.u64 	%rd72, [%rd1+16];
	ld.local.u64 	%rd71, [%rd1+24];
	setp.eq.s32 	%p5, %r15, 0;
	@%p5 bra 	$L__BB4_6;
	shl.b64 	%rd34, %rd71, %r15;
	shr.u64 	%rd35, %rd72, 1;
	xor.b32  	%r24, %r15, 63;
	shr.u64 	%rd36, %rd35, %r24;
	or.b64  	%rd71, %rd34, %rd36;
	ld.local.u64 	%rd37, [%rd1+8];
	shl.b64 	%rd38, %rd72, %r15;
	shr.u64 	%rd39, %rd37, 1;
	shr.u64 	%rd40, %rd39, %r24;
	or.b64  	%rd72, %rd38, %rd40;
$L__BB4_6:
	and.b32  	%r25, %r1, -2147483648;
	shr.u64 	%rd41, %rd71, 62;
	cvt.u32.u64 	%r26, %rd41;
	mov.b64 	{%r27, %r28}, %rd71;
	mov.b64 	{%r29, %r30}, %rd72;
	shf.l.wrap.b32 	%r31, %r30, %r27, 2;
	shf.l.wrap.b32 	%r32, %r27, %r28, 2;
	mov.b64 	%rd42, {%r31, %r32};
	shl.b64 	%rd43, %rd72, 2;
	shr.u64 	%rd44, %rd42, 63;
	cvt.u32.u64 	%r33, %rd44;
	add.s32 	%r34, %r33, %r26;
	setp.eq.s32 	%p6, %r25, 0;
	neg.s32 	%r35, %r34;
	selp.b32 	%r46, %r34, %r35, %p6;
	setp.gt.s64 	%p7, %rd42, -1;
	mov.b64 	%rd45, 0;
	{
	.reg .u32 %r0, %r1, %r2, %r3, %a0, %a1, %a2, %a3, %b0, %b1, %b2, %b3;
	mov.b64 	{%a0,%a1}, %rd45;
	mov.b64 	{%a2,%a3}, %rd45;
	mov.b64 	{%b0,%b1}, %rd43;
	mov.b64 	{%b2,%b3}, %rd42;
	sub.cc.u32 	%r0, %a0, %b0;
	subc.cc.u32 	%r1, %a1, %b1;
	subc.cc.u32 	%r2, %a2, %b2;
	subc.u32 	%r3, %a3, %b3;
	mov.b64 	%rd46, {%r0,%r1};
	mov.b64 	%rd47, {%r2,%r3};
	}
	xor.b32  	%r36, %r25, -2147483648;
	selp.b64 	%rd73, %rd42, %rd47, %p7;
	selp.b64 	%rd14, %rd43, %rd46, %p7;
	selp.b32 	%r17, %r25, %r36, %p7;
	clz.b64 	%r37, %rd73;
	cvt.u64.u32 	%rd15, %r37;
	setp.eq.s32 	%p8, %r37, 0;
	@%p8 bra 	$L__BB4_8;
	cvt.u32.u64 	%r38, %rd15;
	and.b32  	%r39, %r38, 63;
	shl.b64 	%rd48, %rd73, %r39;
	shr.u64 	%rd49, %rd14, 1;
	not.b32 	%r40, %r38;
	and.b32  	%r41, %r40, 63;
	shr.u64 	%rd50, %rd49, %r41;
	or.b64  	%rd73, %rd48, %rd50;
$L__BB4_8:
	mov.b64 	%rd51, -3958705157555305931;
	{
	.reg .u32 %r0, %r1, %r2, %r3, %alo, %ahi, %blo, %bhi;
	mov.b64 	{%alo,%ahi}, %rd73;
	mov.b64 	{%blo,%bhi}, %rd51;
	mul.lo.u32 	%r0, %alo, %blo;
	mul.hi.u32 	%r1, %alo, %blo;
	mad.lo.cc.u32 	%r1, %alo, %bhi, %r1;
	madc.hi.u32 	%r2, %alo, %bhi, 0;
	mad.lo.cc.u32 	%r1, %ahi, %blo, %r1;
	madc.hi.cc.u32 	%r2, %ahi, %blo, %r2;
	madc.hi.u32 	%r3, %ahi, %bhi, 0;
	mad.lo.cc.u32 	%r2, %ahi, %bhi, %r2;
	addc.u32 	%r3, %r3, 0;
	mov.b64 	%rd52, {%r0,%r1};
	mov.b64 	%rd53, {%r2,%r3};
	}
	setp.gt.s64 	%p9, %rd53, 0;
	{
	.reg .u32 %r0, %r1, %r2, %r3, %a0, %a1, %a2, %a3, %b0, %b1, %b2, %b3;
	mov.b64 	{%a0,%a1}, %rd52;
	mov.b64 	{%a2,%a3}, %rd53;
	mov.b64 	{%b0,%b1}, %rd52;
	mov.b64 	{%b2,%b3}, %rd53;
	add.cc.u32 	%r0, %a0, %b0;
	addc.cc.u32 	%r1, %a1, %b1;
	addc.cc.u32 	%r2, %a2, %b2;
	addc.u32 	%r3, %a3, %b3;
	mov.b64 	%rd54, {%r0,%r1};
	mov.b64 	%rd55, {%r2,%r3};
	}
	selp.b64 	%rd56, %rd55, %rd53, %p9;
	selp.s64 	%rd57, -1, 0, %p9;
	sub.s64 	%rd58, %rd57, %rd15;
	cvt.u64.u32 	%rd59, %r17;
	shl.b64 	%rd60, %rd59, 32;
	add.s64 	%rd61, %rd56, 1;
	shr.u64 	%rd62, %rd61, 10;
	add.s64 	%rd63, %rd62, 1;
	shr.u64 	%rd64, %rd63, 1;
	shl.b64 	%rd65, %rd58, 52;
	add.s64 	%rd66, %rd65, %rd64;
	add.s64 	%rd67, %rd66, 4602678819172646912;
	or.b64  	%rd68, %rd67, %rd60;
	mov.b64 	%fd4, %rd68;
$L__BB4_9:
	st.param.f64 	[func_retval0], %fd4;
	st.param.b32 	[func_retval0+8], %r46;
	ret;

}


// ===== COMPILED SASS (sm_100) =====

	.target	sm_100

	.elftype	@"ET_EXEC"


//--------------------- .note.nv.tkinfo           --------------------------
	.section	.note.nv.tkinfo,"",@"SHT_NOTE"
	.sectionflags	@"SHF_NOTE_NV_TKINFO"
	.tkinfo
        /*0018*/ 	.word	0x00000002
        /*0030*/ 	.string	""
        /*0030*/ 	.string	"ptxas"
        /*0030*/ 	.string	"Cuda compilation tools, release 13.0, V13.0.88"
        /*0030*/ 	.string	"Build cuda_13.0.r13.0/compiler.36424714_0"
        /*0030*/ 	.string	"-arch sm_100 -m 64 "



//--------------------- .note.nv.cuinfo           --------------------------
	.section	.note.nv.cuinfo,"",@"SHT_NOTE"
	.sectionflags	@"SHF_NOTE_NV_CUINFO"
        /*0018*/ 	.short	0x0002
        /*001a*/ 	.short	0x0064
        /*001c*/ 	.short	0x0082
	.zero		2


//--------------------- .nv.info                  --------------------------
	.section	.nv.info,"",@"SHT_CUDA_INFO"
	.align	4


	//----- nvinfo : EIATTR_REGCOUNT
	.align		4
        /*0000*/ 	.byte	0x04, 0x2f
        /*0002*/ 	.short	(.L_3 - .L_2)
	.align		4
.L_2:
        /*0004*/ 	.word	index@(_Z3RadPdS_)
        /*0008*/ 	.word	0x0000000c


	//----- nvinfo : EIATTR_FRAME_SIZE
	.align		4
.L_3:
        /*000c*/ 	.byte	0x04, 0x11
        /*000e*/ 	.short	(.L_5 - .L_4)
	.align		4
.L_4:
        /*0010*/ 	.word	index@(_Z3RadPdS_)
        /*0014*/ 	.word	0x00000000


	//----- nvinfo : EIATTR_REGCOUNT
	.align		4
.L_5:
        /*0018*/ 	.byte	0x04, 0x2f
        /*001a*/ 	.short	(.L_7 - .L_6)
	.align		4
.L_6:
        /*001c*/ 	.word	index@(_Z3CosPdS_)
        /*0020*/ 	.word	0x0000001c


	//----- nvinfo : EIATTR_FRAME_SIZE
	.align		4
.L_7:
        /*0024*/ 	.byte	0x04, 0x11
        /*0026*/ 	.short	(.L_9 - .L_8)
	.align		4
.L_8:
        /*0028*/ 	.word	index@($_Z3CosPdS_$__internal_trig_reduction_slowpathd)
        /*002c*/ 	.word	0x00000028


	//----- nvinfo : EIATTR_FRAME_SIZE
	.align		4
.L_9:
        /*0030*/ 	.byte	0x04, 0x11
        /*0032*/ 	.short	(.L_11 - .L_10)
	.align		4
.L_10:
        /*0034*/ 	.word	index@(_Z3CosPdS_)
        /*0038*/ 	.word	0x00000028


	//----- nvinfo : EIATTR_REGCOUNT
	.align		4
.L_11:
        /*003c*/ 	.byte	0x04, 0x2f
        /*003e*/ 	.short	(.L_13 - .L_12)
	.align		4
.L_12:
        /*0040*/ 	.word	index@(_Z3SinPdS_)
        /*0044*/ 	.word	0x0000001c


	//----- nvinfo : EIATTR_FRAME_SIZE
	.align		4
.L_13:
        /*0048*/ 	.byte	0x04, 0x11
        /*004a*/ 	.short	(.L_15 - .L_14)
	.align		4
.L_14:
        /*004c*/ 	.word	index@($_Z3SinPdS_$__internal_trig_reduction_slowpathd)
        /*0050*/ 	.word	0x00000028


	//----- nvinfo : EIATTR_FRAME_SIZE
	.align		4
.L_15:
        /*0054*/ 	.byte	0x04, 0x11
        /*0056*/ 	.short	(.L_17 - .L_16)
	.align		4
.L_16:
        /*0058*/ 	.word	index@(_Z3SinPdS_)
        /*005c*/ 	.word	0x00000028


	//----- nvinfo : EIATTR_REGCOUNT
	.align		4
.L_17:
        /*0060*/ 	.byte	0x04, 0x2f
        /*0062*/ 	.short	(.L_19 - .L_18)
	.align		4
.L_18:
        /*0064*/ 	.word	index@(_Z10sqrtVectorPdS_S_)
        /*0068*/ 	.word	0x0000000e


	//----- nvinfo : EIATTR_FRAME_SIZE
	.align		4
.L_19:
        /*006c*/ 	.byte	0x04, 0x11
        /*006e*/ 	.short	(.L_21 - .L_20)
	.align		4
.L_20:
        /*0070*/ 	.word	index@(_Z10sqrtVectorPdS_S_)
        /*0074*/ 	.word	0x00000000


	//----- nvinfo : EIATTR_MIN_STACK_SIZE
	.align		4
.L_21:
        /*0078*/ 	.byte	0x04, 0x12
        /*007a*/ 	.short	(.L_23 - .L_22)
	.align		4
.L_22:
        /*007c*/ 	.word	index@(_Z10sqrtVectorPdS_S_)
        /*0080*/ 	.word	0x00000000


	//----- nvinfo : EIATTR_MIN_STACK_SIZE
	.align		4
.L_23:
        /*0084*/ 	.byte	0x04, 0x12
        /*0086*/ 	.short	(.L_25 - .L_24)
	.align		4
.L_24:
        /*0088*/ 	.word	index@(_Z3SinPdS_)
        /*008c*/ 	.word	0x00000028


	//----- nvinfo : EIATTR_MIN_STACK_SIZE
	.align		4
.L_25:
        /*0090*/ 	.byte	0x04, 0x12
        /*0092*/ 	.short	(.L_27 - .L_26)
	.align		4
.L_26:
        /*0094*/ 	.word	index@(_Z3CosPdS_)
        /*0098*/ 	.word	0x00000028


	//----- nvinfo : EIATTR_MIN_STACK_SIZE
	.align		4
.L_27:
        /*009c*/ 	.byte	0x04, 0x12
        /*009e*/ 	.short	(.L_29 - .L_28)
	.align		4
.L_28:
        /*00a0*/ 	.word	index@(_Z3RadPdS_)
        /*00a4*/ 	.word	0x00000000
.L_29:


//--------------------- .nv.compat                --------------------------
	.section	.nv.compat,"",@"SHT_CUDA_COMPAT_INFO"
	.align	4
        /*0000*/ 	.byte	0x02, 0x09, 0x00, 0x00, 0x02, 0x02, 0x01, 0x00, 0x02, 0x05, 0x05, 0x00, 0x03, 0x07, 0x01, 0x01
        /*0010*/ 	.byte	0x02, 0x03, 0x00, 0x00, 0x02, 0x06, 0x01, 0x00, 0x04, 0x0b, 0x08, 0x00, 0x01, 0x00, 0x00, 0x00
        /*0020*/ 	.byte	0x00, 0x00, 0x00, 0x00


//--------------------- .nv.info._Z10sqrtVectorPdS_S_ --------------------------
	.section	.nv.info._Z10sqrtVectorPdS_S_,"",@"SHT_CUDA_INFO"
	.sectionflags	@""
	.align	4


	//----- nvinfo : EIATTR_CUDA_API_VERSION
	.align		4
        /*0000*/ 	.byte	0x04, 0x37
        /*0002*/ 	.short	(.L_31 - .L_30)
.L_30:
        /*0004*/ 	.word	0x00000082


	//----- nvinfo : EIATTR_KPARAM_INFO
	.align		4
.L_31:
        /*0008*/ 	.byte	0x04, 0x17
        /*000a*/ 	.short	(.L_33 - .L_32)
.L_32:
        /*000c*/ 	.word	0x00000000
        /*0010*/ 	.short	0x0002
        /*0012*/ 	.short	0x0010
        /*0014*/ 	.byte	0x00, 0xf5, 0x21, 0x00


	//----- nvinfo : EIATTR_KPARAM_INFO
	.align		4
.L_33:
        /*0018*/ 	.byte	0x04, 0x17
        /*001a*/ 	.short	(.L_35 - .L_34)
.L_34:
        /*001c*/ 	.word	0x00000000
        /*0020*/ 	.short	0x0001
        /*0022*/ 	.short	0x0008
        /*0024*/ 	.byte	0x00, 0xf5, 0x21, 0x00


	//----- nvinfo : EIATTR_KPARAM_INFO
	.align		4
.L_35:
        /*0028*/ 	.byte	0x04, 0x17
        /*002a*/ 	.short	(.L_37 - .L_36)
.L_36:
        /*002c*/ 	.word	0x00000000
        /*0030*/ 	.short	0x0000
        /*0032*/ 	.short	0x0000
        /*0034*/ 	.byte	0x00, 0xf5, 0x21, 0x00


	//----- nvinfo : EIATTR_SPARSE_MMA_MASK
	.align		4
.L_37:
        /*0038*/ 	.byte	0x03, 0x50
        /*003a*/ 	.short	0x0000


	//----- nvinfo : EIATTR_MAXREG_COUNT
	.align		4
        /*003c*/ 	.byte	0x03, 0x1b
        /*003e*/ 	.short	0x00ff


	//----- nvinfo : EIATTR_MERCURY_ISA_VERSION
	.align		4
        /*0040*/ 	.byte	0x03, 0x5f
        /*0042*/ 	.short	0x0101


	//----- nvinfo : EIATTR_VRC_CTA_INIT_COUNT
	.align		4
        /*0044*/ 	.byte	0x02, 0x4a
	.zero		1
	.zero		1


	//----- nvinfo : EIATTR_EXIT_INSTR_OFFSETS
	.align		4
        /*0048*/ 	.byte	0x04, 0x1c
        /*004a*/ 	.short	(.L_39 - .L_38)


	//   ....[0]....
.L_38:
        /*004c*/ 	.word	0x000000e0


	//----- nvinfo : EIATTR_CBANK_PARAM_SIZE
	.align		4
.L_39:
        /*0050*/ 	.byte	0x03, 0x19
        /*0052*/ 	.short	0x0018


	//----- nvinfo : EIATTR_PARAM_CBANK
	.align		4
        /*0054*/ 	.byte	0x04, 0x0a
        /*0056*/ 	.short	(.L_41 - .L_40)
	.align		4
.L_40:
        /*0058*/ 	.word	index@(.nv.constant0._Z10sqrtVectorPdS_S_)
        /*005c*/ 	.short	0x0380
        /*005e*/ 	.short	0x0018


	//----- nvinfo : EIATTR_SW_WAR
	.align		4
.L_41:
        /*0060*/ 	.byte	0x04, 0x36
        /*0062*/ 	.short	(.L_43 - .L_42)
.L_42:
        /*0064*/ 	.word	0x00000008
.L_43:


//--------------------- .nv.info._Z3SinPdS_       --------------------------
	.section	.nv.info._Z3SinPdS_,"",@"SHT_CUDA_INFO"
	.sectionflags	@""
	.align	4


	//----- nvinfo : EIATTR_CUDA_API_VERSION
	.align		4
        /*0000*/ 	.byte	0x04, 0x37
        /*0002*/ 	.short	(.L_45 - .L_44)
.L_44:
        /*0004*/ 	.word	0x00000082


	//----- nvinfo : EIATTR_KPARAM_INFO
	.align		4
.L_45:
        /*0008*/ 	.byte	0x04, 0x17
        /*000a*/ 	.short	(.L_47 - .L_46)
.L_46:
        /*000c*/ 	.word	0x00000000
        /*0010*/ 	.short	0x0001
        /*0012*/ 	.short	0x0008
        /*0014*/ 	.byte	0x00, 0xf5, 0x21, 0x00


	//----- nvinfo : EIATTR_KPARAM_INFO
	.align		4
.L_47:
        /*0018*/ 	.byte	0x04, 0x17
        /*001a*/ 	.short	(.L_49 - .L_48)
.L_48:
        /*001c*/ 	.word	0x00000000
        /*0020*/ 	.short	0x0000
        /*0022*/ 	.short	0x0000
        /*0024*/ 	.byte	0x00, 0xf5, 0x21, 0x00


	//----- nvinfo : EIATTR_SPARSE_MMA_MASK
	.align		4
.L_49:
        /*0028*/ 	.byte	0x03, 0x50
        /*002a*/ 	.short	0x0000


	//----- nvinfo : EIATTR_MAXREG_COUNT
	.align		4
        /*002c*/ 	.byte	0x03, 0x1b
        /*002e*/ 	.short	0x00ff


	//----- nvinfo : EIATTR_MERCURY_ISA_VERSION
	.align		4
        /*0030*/ 	.byte	0x03, 0x5f
        /*0032*/ 	.short	0x0101


	//----- nvinfo : EIATTR_VRC_CTA_INIT_COUNT
	.align		4
        /*0034*/ 	.byte	0x02, 0x4a
	.zero		1
	.zero		1


	//----- nvinfo : EIATTR_EXIT_INSTR_OFFSETS
	.align		4
        /*0038*/ 	.byte	0x04, 0x1c
        /*003a*/ 	.short	(.L_51 - .L_50)


	//   ....[0]....
.L_50:
        /*003c*/ 	.word	0x000003f0


	//----- nvinfo : EIATTR_CRS_STACK_SIZE
	.align		4
.L_51:
        /*0040*/ 	.byte	0x04, 0x1e
        /*0042*/ 	.short	(.L_53 - .L_52)
.L_52:
        /*0044*/ 	.word	0x00000000


	//----- nvinfo : EIATTR_CBANK_PARAM_SIZE
	.align		4
.L_53:
        /*0048*/ 	.byte	0x03, 0x19
        /*004a*/ 	.short	0x0010


	//----- nvinfo : EIATTR_PARAM_CBANK
	.align		4
        /*004c*/ 	.byte	0x04, 0x0a
        /*004e*/ 	.short	(.L_55 - .L_54)
	.align		4
.L_54:
        /*0050*/ 	.word	index@(.nv.constant0._Z3SinPdS_)
        /*0054*/ 	.short	0x0380
        /*0056*/ 	.short	0x0010


	//----- nvinfo : EIATTR_SW_WAR
	.align		4
.L_55:
        /*0058*/ 	.byte	0x04, 0x36
        /*005a*/ 	.short	(.L_57 - .L_56)
.L_56:
        /*005c*/ 	.word	0x00000008
.L_57:


//--------------------- .nv.info._Z3CosPdS_       --------------------------
	.section	.nv.info._Z3CosPdS_,"",@"SHT_CUDA_INFO"
	.sectionflags	@""
	.align	4


	//----- nvinfo : EIATTR_CUDA_API_VERSION
	.align		4
        /*0000*/ 	.byte	0x04, 0x37
        /*0002*/ 	.short	(.L_59 - .L_58)
.L_58:
        /*0004*/ 	.word	0x00000082


	//----- nvinfo : EIATTR_KPARAM_INFO
	.align		4
.L_59:
        /*0008*/ 	.byte	0x04, 0x17
        /*000a*/ 	.short	(.L_61 - .L_60)
.L_60:
        /*000c*/ 	.word	0x00000000
        /*0010*/ 	.short	0x0001
        /*0012*/ 	.short	0x0008
        /*0014*/ 	.byte	0x00, 0xf5, 0x21, 0x00


	//----- nvinfo : EIATTR_KPARAM_INFO
	.align		4
.L_61:
        /*0018*/ 	.byte	0x04, 0x17
        /*001a*/ 	.short	(.L_63 - .L_62)
.L_62:
        /*001c*/ 	.word	0x00000000
        /*0020*/ 	.short	0x0000
        /*0022*/ 	.short	0x0000
        /*0024*/ 	.byte	0x00, 0xf5, 0x21, 0x00


	//----- nvinfo : EIATTR_SPARSE_MMA_MASK
	.align		4
.L_63:
        /*0028*/ 	.byte	0x03, 0x50
        /*002a*/ 	.short	0x0000


	//----- nvinfo : EIATTR_MAXREG_COUNT
	.align		4
        /*002c*/ 	.byte	0x03, 0x1b
        /*002e*/ 	.short	0x00ff


	//----- nvinfo : EIATTR_MERCURY_ISA_VERSION
	.align		4
        /*0030*/ 	.byte	0x03, 0x5f
        /*0032*/ 	.short	0x0101


	//----- nvinfo : EIATTR_VRC_CTA_INIT_COUNT
	.align		4
        /*0034*/ 	.byte	0x02, 0x4a
	.zero		1
	.zero		1


	//----- nvinfo : EIATTR_EXIT_INSTR_OFFSETS
	.align		4
        /*0038*/ 	.byte	0x04, 0x1c
        /*003a*/ 	.short	(.L_65 - .L_64)


	//   ....[0]....
.L_64:
        /*003c*/ 	.word	0x00000420


	//----- nvinfo : EIATTR_CRS_STACK_SIZE
	.align		4
.L_65:
        /*0040*/ 	.byte	0x04, 0x1e
        /*0042*/ 	.short	(.L_67 - .L_66)
.L_66:
        /*0044*/ 	.word	0x00000000


	//----- nvinfo : EIATTR_CBANK_PARAM_SIZE
	.align		4
.L_67:
        /*0048*/ 	.byte	0x03, 0x19
        /*004a*/ 	.short	0x0010


	//----- nvinfo : EIATTR_PARAM_CBANK
	.align		4
        /*004c*/ 	.byte	0x04, 0x0a
        /*004e*/ 	.short	(.L_69 - .L_68)
	.align		4
.L_68:
        /*0050*/ 	.word	index@(.nv.constant0._Z3CosPdS_)
        /*0054*/ 	.short	0x0380
        /*0056*/ 	.short	0x0010


	//----- nvinfo : EIATTR_SW_WAR
	.align		4
.L_69:
        /*0058*/ 	.byte	0x04, 0x36
        /*005a*/ 	.short	(.L_71 - .L_70)
.L_70:
        /*005c*/ 	.word	0x00000008
.L_71:


//--------------------- .nv.info._Z3RadPdS_       --------------------------
	.section	.nv.info._Z3RadPdS_,"",@"SHT_CUDA_INFO"
	.sectionflags	@""
	.align	4


	//----- nvinfo : EIATTR_CUDA_API_VERSION
	.align		4
        /*0000*/ 	.byte	0x04, 0x37
        /*0002*/ 	.short	(.L_73 - .L_72)
.L_72:
        /*0004*/ 	.word	0x00000082


	//----- nvinfo : EIATTR_KPARAM_INFO
	.align		4
.L_73:
        /*0008*/ 	.byte	0x04, 0x17
        /*000a*/ 	.short	(.L_75 - .L_74)
.L_74:
        /*000c*/ 	.word	0x00000000
        /*0010*/ 	.short	0x0001
        /*0012*/ 	.short	0x0008
        /*0014*/ 	.byte	0x00, 0xf5, 0x21, 0x00


	//----- nvinfo : EIATTR_KPARAM_INFO
	.align		4
.L_75:
        /*0018*/ 	.byte	0x04, 0x17
        /*001a*/ 	.short	(.L_77 - .L_76)
.L_76:
        /*001c*/ 	.word	0x00000000
        /*0020*/ 	.short	0x0000
        /*0022*/ 	.short	0x0000
        /*0024*/ 	.byte	0x00, 0xf5, 0x21, 0x00


	//----- nvinfo : EIATTR_SPARSE_MMA_MASK
	.align		4
.L_77:
        /*0028*/ 	.byte	0x03, 0x50
        /*002a*/ 	.short	0x0000


	//----- nvinfo : EIATTR_MAXREG_COUNT
	.align		4
        /*002c*/ 	.byte	0x03, 0x1b
        /*002e*/ 	.short	0x00ff


	//----- nvinfo : EIATTR_MERCURY_ISA_VERSION
	.align		4
        /*0030*/ 	.byte	0x03, 0x5f
        /*0032*/ 	.short	0x0101


	//----- nvinfo : EIATTR_VRC_CTA_INIT_COUNT
	.align		4
        /*0034*/ 	.byte	0x02, 0x4a
	.zero		1
	.zero		1


	//----- nvinfo : EIATTR_EXIT_INSTR_OFFSETS
	.align		4
        /*0038*/ 	.byte	0x04, 0x1c
        /*003a*/ 	.short	(.L_79 - .L_78)


	//   ....[0]....
.L_78:
        /*003c*/ 	.word	0x000000c0


	//----- nvinfo : EIATTR_CBANK_PARAM_SIZE
	.align		4
.L_79:
        /*0040*/ 	.byte	0x03, 0x19
        /*0042*/ 	.short	0x0010


	//----- nvinfo : EIATTR_PARAM_CBANK
	.align		4
        /*0044*/ 	.byte	0x04, 0x0a
        /*0046*/ 	.short	(.L_81 - .L_80)
	.align		4
.L_80:
        /*0048*/ 	.word	index@(.nv.constant0._Z3RadPdS_)
        /*004c*/ 	.short	0x0380
        /*004e*/ 	.short	0x0010


	//----- nvinfo : EIATTR_SW_WAR
	.align		4
.L_81:
        /*0050*/ 	.byte	0x04, 0x36
        /*0052*/ 	.short	(.L_83 - .L_82)
.L_82:
        /*0054*/ 	.word	0x00000008
.L_83:


//--------------------- .nv.callgraph             --------------------------
	.section	.nv.callgraph,"",@"SHT_CUDA_CALLGRAPH"
	.align	4
	.sectionentsize	8
	.align		4
        /*0000*/ 	.word	0x00000000
	.align		4
        /*0004*/ 	.word	0xffffffff
	.align		4
        /*0008*/ 	.word	0x00000000
	.align		4
        /*000c*/ 	.word	0xfffffffe
	.align		4
        /*0010*/ 	.word	0x00000000
	.align		4
        /*0014*/ 	.word	0xfffffffd
	.align		4
        /*0018*/ 	.word	0x00000000
	.align		4
        /*001c*/ 	.word	0xfffffffc


//--------------------- .nv.constant4             --------------------------
	.section	.nv.constant4,"a",@progbits
	.align	8
	.align		8
.nv.constant4:
        /*0000*/ 	.dword	__cudart_i2opi_d
	.align		8
        /*0008*/ 	.dword	__cudart_sin_cos_coeffs


//--------------------- .text._Z10sqrtVectorPdS_S_ --------------------------
	.section	.text._Z10sqrtVectorPdS_S_,"ax",@progbits
	.align	128
        .global         _Z10sqrtVectorPdS_S_
        .type           _Z10sqrtVectorPdS_S_,@function
        .size           _Z10sqrtVectorPdS_S_,(.L_x_26 - _Z10sqrtVectorPdS_S_)
        .other          _Z10sqrtVectorPdS_S_,@"STO_CUDA_ENTRY STV_DEFAULT"
_Z10sqrtVectorPdS_S_:
.text._Z10sqrtVectorPdS_S_:
[----:B------:R-:W-:Y:S01]  /*0000*/  LDC R1, c[0x0][0x37c] ;  /* 0x0000df00ff017b82 */ /* 0x000fe20000000800 */
[----:B------:R-:W0:Y:S07]  /*0010*/  S2R R11, SR_TID.X ;  /* 0x00000000000b7919 */ /* 0x000e2e0000002100 */
[----:B------:R-:W0:Y:S01]  /*0020*/  LDC.64 R4, c[0x0][0x390] ;  /* 0x0000e400ff047b82 */ /* 0x000e220000000a00 */
[----:B------:R-:W1:Y:S07]  /*0030*/  LDCU.64 UR4, c[0x0][0x358] ;  /* 0x00006b00ff0477ac */ /* 0x000e6e0008000a00 */
[----:B------:R-:W2:Y:S08]  /*0040*/  LDC.64 R2, c[0x0][0x388] ;  /* 0x0000e200ff027b82 */ /* 0x000eb00000000a00 */
[----:B------:R-:W3:Y:S01]  /*0050*/  LDC.64 R8, c[0x0][0x380] ;  /* 0x0000e000ff087b82 */ /* 0x000ee20000000a00 */
[----:B0-----:R-:W-:-:S04]  /*0060*/  IMAD.WIDE.U32 R4, R11, 0x8, R4 ;  /* 0x000000080b047825 */ /* 0x001fc800078e0004 */
[C---:B--2---:R-:W-:Y:S02]  /*0070*/  IMAD.WIDE.U32 R2, R11.reuse, 0x8, R2 ;  /* 0x000000080b027825 */ /* 0x044fe400078e0002 */
[----:B-1----:R-:W2:Y:S04]  /*0080*/  LDG.E.64 R4, desc[UR4][R4.64] ;  /* 0x0000000404047981 */ /* 0x002ea8000c1e1b00 */
[----:B------:R-:W4:Y:S01]  /*0090*/  LDG.E.64 R2, desc[UR4][R2.64] ;  /* 0x0000000402027981 */ /* 0x000f22000c1e1b00 */
[----:B---3--:R-:W-:Y:S01]  /*00a0*/  IMAD.WIDE.U32 R8, R11, 0x8, R8 ;  /* 0x000000080b087825 */ /* 0x008fe200078e0008 */
[----:B--2---:R-:W-:-:S08]  /*00b0*/  DMUL R6, R4, R4 ;  /* 0x0000000404067228 */ /* 0x004fd00000000000 */
[----:B----4-:R-:W-:-:S07]  /*00c0*/  DFMA R6, R2, R2, R6 ;  /* 0x000000020206722b */ /* 0x010fce0000000006 */
[----:B------:R-:W-:Y:S01]  /*00d0*/  STG.E.64 desc[UR4][R8.64], R6 ;  /* 0x0000000608007986 */ /* 0x000fe2000c101b04 */
[----:B------:R-:W-:Y:S05]  /*00e0*/  EXIT ;  /* 0x000000000000794d */ /* 0x000fea0003800000 */
.L_x_0:
[----:B------:R-:W-:-:S00]  /*00f0*/  BRA `(.L_x_0) ;  /* 0xfffffffc00fc7947 */ /* 0x000fc0000383ffff */
[----:B------:R-:W-:-:S00]  /*0100*/  NOP ;  /* 0x0000000000007918 */ /* 0x000fc00000000000 */
[----:B------:R-:W-:-:S00]  /*0110*/  NOP ;  /* 0x0000000000007918 */ /* 0x000fc00000000000 */
[----:B------:R-:W-:-:S00]  /*0120*/  NOP ;  /* 0x0000000000007918 */ /* 0x000fc00000000000 */
[----:B------:R-:W-:-:S00]  /*0130*/  NOP ;  /* 0x0000000000007918 */ /* 0x000fc00000000000 */
[----:B------:R-:W-:-:S00]  /*0140*/  NOP ;  /* 0x0000000000007918 */ /* 0x000fc00000000000 */
[----:B------:R-:W-:-:S00]  /*0150*/  NOP ;  /* 0x0000000000007918 */ /* 0x000fc00000000000 */
[----:B------:R-:W-:-:S00]  /*0160*/  NOP ;  /* 0x0000000000007918 */ /* 0x000fc00000000000 */
[----:B------:R-:W-:-:S00]  /*0170*/  NOP ;  /* 0x0000000000007918 */ /* 0x000fc00000000000 */
.L_x_26:


//--------------------- .text._Z3SinPdS_          --------------------------
	.section	.text._Z3SinPdS_,"ax",@progbits
	.align	128
        .global         _Z3SinPdS_
        .type           _Z3SinPdS_,@function
        .size           _Z3SinPdS_,(.L_x_24 - _Z3SinPdS_)
        .other          _Z3SinPdS_,@"STO_CUDA_ENTRY STV_DEFAULT"
_Z3SinPdS_:
.text._Z3SinPdS_:
[----:B------:R-:W0:Y:S01]  /*0000*/  LDC R1, c[0x0][0x37c] ;  /* 0x0000df00ff017b82 */ /* 0x000e220000000800 */
[----:B------:R-:W1:Y:S07]  /*0010*/  S2R R10, SR_TID.X ;  /* 0x00000000000a7919 */ /* 0x000e6e0000002100 */
[----:B------:R-:W1:Y:S01]  /*0020*/  LDC.64 R16, c[0x0][0x388] ;  /* 0x0000e200ff107b82 */ /* 0x000e620000000a00 */
[----:B------:R-:W2:Y:S01]  /*0030*/  LDCU.64 UR4, c[0x0][0x358] ;  /* 0x00006b00ff0477ac */ /* 0x000ea20008000a00 */
[----:B0-----:R-:W-:-:S02]  /*0040*/  VIADD R1, R1, 0xffffffd8 ;  /* 0xffffffd801017836 */ /* 0x001fc40000000000 */
[----:B-1----:R-:W-:-:S06]  /*0050*/  IMAD.WIDE.U32 R16, R10, 0x8, R16 ;  /* 0x000000080a107825 */ /* 0x002fcc00078e0010 */
[----:B--2---:R-:W2:Y:S01]  /*0060*/  LDG.E.64 R16, desc[UR4][R16.64] ;  /* 0x0000000410107981 */ /* 0x004ea2000c1e1b00 */
[----:B------:R-:W-:Y:S01]  /*0070*/  BSSY.RECONVERGENT B0, `(.L_x_1) ;  /* 0x0000017000007945 */ /* 0x000fe20003800200 */
[----:B--2---:R-:W-:-:S14]  /*0080*/  DSETP.NEU.AND P0, PT, |R16|, +INF , PT ;  /* 0x7ff000001000742a */ /* 0x004fdc0003f0d200 */
[----:B------:R-:W-:Y:S01]  /*0090*/  @!P0 DMUL R2, RZ, R16 ;  /* 0x00000010ff028228 */ /* 0x000fe20000000000 */
[----:B------:R-:W-:Y:S01]  /*00a0*/  @!P0 IMAD.MOV.U32 R0, RZ, RZ, RZ ;  /* 0x000000ffff008224 */ /* 0x000fe200078e00ff */
[----:B------:R-:W-:Y:S09]  /*00b0*/  @!P0 BRA `(.L_x_2) ;  /* 0x0000000000488947 */ /* 0x000ff20003800000 */
[----:B------:R-:W-:Y:S01]  /*00c0*/  UMOV UR6, 0x6dc9c883 ;  /* 0x6dc9c88300067882 */ /* 0x000fe20000000000 */
[----:B------:R-:W-:Y:S01]  /*00d0*/  UMOV UR7, 0x3fe45f30 ;  /* 0x3fe45f3000077882 */ /* 0x000fe20000000000 */
[C---:B------:R-:W-:Y:S02]  /*00e0*/  DSETP.GE.AND P0, PT, |R16|.reuse, 2.14748364800000000000e+09, PT ;  /* 0x41e000001000742a */ /* 0x040fe40003f06200 */
[----:B------:R-:W-:Y:S01]  /*00f0*/  DMUL R4, R16, UR6 ;  /* 0x0000000610047c28 */ /* 0x000fe20008000000 */
[----:B------:R-:W-:Y:S01]  /*0100*/  UMOV UR6, 0x54442d18 ;  /* 0x54442d1800067882 */ /* 0x000fe20000000000 */
[----:B------:R-:W-:-:S04]  /*0110*/  UMOV UR7, 0x3ff921fb ;  /* 0x3ff921fb00077882 */ /* 0x000fc80000000000 */
[----:B------:R-:W0:Y:S08]  /*0120*/  F2I.F64 R0, R4 ;  /* 0x0000000400007311 */ /* 0x000e300000301100 */
[----:B0-----:R-:W0:Y:S02]  /*0130*/  I2F.F64 R2, R0 ;  /* 0x0000000000027312 */ /* 0x001e240000201c00 */
[----:B0-----:R-:W-:Y:S01]  /*0140*/  DFMA R6, R2, -UR6, R16 ;  /* 0x8000000602067c2b */ /* 0x001fe20008000010 */
[----:B------:R-:W-:Y:S01]  /*0150*/  UMOV UR6, 0x33145c00 ;  /* 0x33145c0000067882 */ /* 0x000fe20000000000 */
[----:B------:R-:W-:-:S06]  /*0160*/  UMOV UR7, 0x3c91a626 ;  /* 0x3c91a62600077882 */ /* 0x000fcc0000000000 */
[----:B------:R-:W-:Y:S01]  /*0170*/  DFMA R6, R2, -UR6, R6 ;  /* 0x8000000602067c2b */ /* 0x000fe20008000006 */
[----:B------:R-:W-:Y:S01]  /*0180*/  UMOV UR6, 0x252049c0 ;  /* 0x252049c000067882 */ /* 0x000fe20000000000 */
[----:B------:R-:W-:-:S06]  /*0190*/  UMOV UR7, 0x397b839a ;  /* 0x397b839a00077882 */ /* 0x000fcc0000000000 */
[----:B------:R-:W-:Y:S01]  /*01a0*/  DFMA R2, R2, -UR6, R6 ;  /* 0x8000000602027c2b */ /* 0x000fe20008000006 */
[----:B------:R-:W-:Y:S10]  /*01b0*/  @!P0 BRA `(.L_x_2) ;  /* 0x0000000000088947 */ /* 0x000ff40003800000 */
[----:B------:R-:W-:-:S07]  /*01c0*/  MOV R12, 0x1e0 ;  /* 0x000001e0000c7802 */ /* 0x000fce0000000f00 */
[----:B------:R-:W-:Y:S05]  /*01d0*/  CALL.REL.NOINC `($_Z3SinPdS_$__internal_trig_reduction_slowpathd) ;  /* 0x0000000000887944 */ /* 0x000fea0003c00000 */
.L_x_2:
[----:B------:R-:W-:Y:S05]  /*01e0*/  BSYNC.RECONVERGENT B0 ;  /* 0x0000000000007941 */ /* 0x000fea0003800200 */
.L_x_1:
[----:B------:R-:W0:Y:S01]  /*01f0*/  LDCU.64 UR6, c[0x4][0x8] ;  /* 0x01000100ff0677ac */ /* 0x000e220008000a00 */
[----:B------:R-:W-:-:S05]  /*0200*/  IMAD.SHL.U32 R4, R0, 0x40, RZ ;  /* 0x0000004000047824 */ /* 0x000fca00078e00ff */
[----:B------:R-:W-:-:S04]  /*0210*/  LOP3.LUT R4, R4, 0x40, RZ, 0xc0, !PT ;  /* 0x0000004004047812 */ /* 0x000fc800078ec0ff */
[----:B0-----:R-:W-:-:S05]  /*0220*/  IADD3 R20, P0, PT, R4, UR6, RZ ;  /* 0x0000000604147c10 */ /* 0x001fca000ff1e0ff */
[----:B------:R-:W-:-:S05]  /*0230*/  IMAD.X R21, RZ, RZ, UR7, P0 ;  /* 0x00000007ff157e24 */ /* 0x000fca00080e06ff */
[----:B------:R-:W2:Y:S04]  /*0240*/  LDG.E.128.CONSTANT R16, desc[UR4][R20.64] ;  /* 0x0000000414107981 */ /* 0x000ea8000c1e9d00 */
[----:B------:R-:W3:Y:S04]  /*0250*/  LDG.E.128.CONSTANT R12, desc[UR4][R20.64+0x10] ;  /* 0x00001004140c7981 */ /* 0x000ee8000c1e9d00 */
[----:B------:R-:W4:Y:S01]  /*0260*/  LDG.E.128.CONSTANT R4, desc[UR4][R20.64+0x20] ;  /* 0x0000200414047981 */ /* 0x000f22000c1e9d00 */
[----:B------:R-:W-:Y:S01]  /*0270*/  LOP3.LUT R8, R0, 0x1, RZ, 0xc0, !PT ;  /* 0x0000000100087812 */ /* 0x000fe200078ec0ff */
[----:B------:R-:W-:-:S02]  /*0280*/  IMAD.MOV.U32 R22, RZ, RZ, 0x20fd8164 ;  /* 0x20fd8164ff167424 */ /* 0x000fc400078e00ff */
[----:B------:R-:W-:Y:S01]  /*0290*/  IMAD.MOV.U32 R11, RZ, RZ, 0x3da8ff83 ;  /* 0x3da8ff83ff0b7424 */ /* 0x000fe200078e00ff */
[----:B------:R-:W-:Y:S01]  /*02a0*/  ISETP.NE.U32.AND P0, PT, R8, 0x1, PT ;  /* 0x000000010800780c */ /* 0x000fe20003f05070 */
[----:B------:R-:W-:-:S03]  /*02b0*/  DMUL R8, R2, R2 ;  /* 0x0000000202087228 */ /* 0x000fc60000000000 */
[----:B------:R-:W-:Y:S02]  /*02c0*/  FSEL R22, R22, -8.06006814911005101289e+34, !P0 ;  /* 0xf9785eba16167808 */ /* 0x000fe40004000000 */
[----:B------:R-:W-:-:S06]  /*02d0*/  FSEL R23, -R11, 0.11223486810922622681, !P0 ;  /* 0x3de5db650b177808 */ /* 0x000fcc0004000100 */
[----:B--2---:R-:W-:-:S08]  /*02e0*/  DFMA R16, R8, R22, R16 ;  /* 0x000000160810722b */ /* 0x004fd00000000010 */
[----:B------:R-:W-:-:S08]  /*02f0*/  DFMA R16, R8, R16, R18 ;  /* 0x000000100810722b */ /* 0x000fd00000000012 */
[----:B---3--:R-:W-:-:S08]  /*0300*/  DFMA R12, R8, R16, R12 ;  /* 0x00000010080c722b */ /* 0x008fd0000000000c */
[----:B------:R-:W-:-:S08]  /*0310*/  DFMA R12, R8, R12, R14 ;  /* 0x0000000c080c722b */ /* 0x000fd0000000000e */
[----:B----4-:R-:W-:-:S08]  /*0320*/  DFMA R4, R8, R12, R4 ;  /* 0x0000000c0804722b */ /* 0x010fd00000000004 */
[----:B------:R-:W-:Y:S01]  /*0330*/  DFMA R4, R8, R4, R6 ;  /* 0x000000040804722b */ /* 0x000fe20000000006 */
[----:B------:R-:W0:Y:S07]  /*0340*/  LDC.64 R6, c[0x0][0x380] ;  /* 0x0000e000ff067b82 */ /* 0x000e2e0000000a00 */
[----:B------:R-:W-:Y:S02]  /*0350*/  DFMA R2, R4, R2, R2 ;  /* 0x000000020402722b */ /* 0x000fe40000000002 */
[----:B------:R-:W-:-:S10]  /*0360*/  DFMA R4, R8, R4, 1 ;  /* 0x3ff000000804742b */ /* 0x000fd40000000004 */
[----:B------:R-:W-:Y:S02]  /*0370*/  FSEL R4, R4, R2, !P0 ;  /* 0x0000000204047208 */ /* 0x000fe40004000000 */
[----:B------:R-:W-:Y:S02]  /*0380*/  FSEL R5, R5, R3, !P0 ;  /* 0x0000000305057208 */ /* 0x000fe40004000000 */
[----:B------:R-:W-:Y:S01]  /*0390*/  LOP3.LUT P0, RZ, R0, 0x2, RZ, 0xc0, !PT ;  /* 0x0000000200ff7812 */ /* 0x000fe2000780c0ff */
[----:B0-----:R-:W-:-:S03]  /*03a0*/  IMAD.WIDE.U32 R10, R10, 0x8, R6 ;  /* 0x000000080a0a7825 */ /* 0x001fc600078e0006 */
[----:B------:R-:W-:-:S10]  /*03b0*/  DADD R2, RZ, -R4 ;  /* 0x00000000ff027229 */ /* 0x000fd40000000804 */
[----:B------:R-:W-:Y:S02]  /*03c0*/  FSEL R2, R4, R2, !P0 ;  /* 0x0000000204027208 */ /* 0x000fe40004000000 */
[----:B------:R-:W-:-:S05]  /*03d0*/  FSEL R3, R5, R3, !P0 ;  /* 0x0000000305037208 */ /* 0x000fca0004000000 */
[----:B------:R-:W-:Y:S01]  /*03e0*/  STG.E.64 desc[UR4][R10.64], R2 ;  /* 0x000000020a007986 */ /* 0x000fe2000c101b04 */
[----:B------:R-:W-:Y:S05]  /*03f0*/  EXIT ;  /* 0x000000000000794d */ /* 0x000fea0003800000 */
        .type           $_Z3SinPdS_$__internal_trig_reduction_slowpathd,@function
        .size           $_Z3SinPdS_$__internal_trig_reduction_slowpathd,(.L_x_24 - $_Z3SinPdS_$__internal_trig_reduction_slowpathd)
$_Z3SinPdS_$__internal_trig_reduction_slowpathd:
[--C-:B------:R-:W-:Y:S01]  /*0400*/  SHF.R.U32.HI R6, RZ, 0x14, R17.reuse ;  /* 0x00000014ff067819 */ /* 0x100fe20000011611 */
[----:B------:R-:W-:Y:S02]  /*0410*/  IMAD.MOV.U32 R11, RZ, RZ, R16 ;  /* 0x000000ffff0b7224 */ /* 0x000fe400078e0010 */
[----:B------:R-:W-:Y:S01]  /*0420*/  IMAD.MOV.U32 R14, RZ, RZ, R17 ;  /* 0x000000ffff0e7224 */ /* 0x000fe200078e0011 */
[----:B------:R-:W-:Y:S01]  /*0430*/  LOP3.LUT R0, R6, 0x7ff, RZ, 0xc0, !PT ;  /* 0x000007ff06007812 */ /* 0x000fe200078ec0ff */
[----:B------:R-:W-:-:S03]  /*0440*/  IMAD.MOV.U32 R4, RZ, RZ, RZ ;  /* 0x000000ffff047224 */ /* 0x000fc600078e00ff */
[----:B------:R-:W-:-:S13]  /*0450*/  ISETP.NE.AND P0, PT, R0, 0x7ff, PT ;  /* 0x000007ff0000780c */ /* 0x000fda0003f05270 */
[----:B------:R-:W-:Y:S05]  /*0460*/  @!P0 BRA `(.L_x_3) ;  /* 0x0000000800488947 */ /* 0x000fea0003800000 */
[----:B------:R-:W-:Y:S01]  /*0470*/  VIADD R0, R0, 0xfffffc00 ;  /* 0xfffffc0000007836 */ /* 0x000fe20000000000 */
[----:B------:R-:W-:Y:S01]  /*0480*/  BSSY.RECONVERGENT B1, `(.L_x_4) ;  /* 0x000002f000017945 */ /* 0x000fe20003800200 */
[----:B------:R-:W-:-:S03]  /*0490*/  CS2R R18, SRZ ;  /* 0x0000000000127805 */ /* 0x000fc6000001ff00 */
[----:B------:R-:W-:Y:S02]  /*04a0*/  SHF.R.U32.HI R7, RZ, 0x6, R0 ;  /* 0x00000006ff077819 */ /* 0x000fe40000011600 */
[----:B------:R-:W-:Y:S02]  /*04b0*/  ISETP.GE.U32.AND P0, PT, R0, 0x80, PT ;  /* 0x000000800000780c */ /* 0x000fe40003f06070 */
[C---:B------:R-:W-:Y:S02]  /*04c0*/  IADD3 R0, PT, PT, -R7.reuse, 0x13, RZ ;  /* 0x0000001307007810 */ /* 0x040fe40007ffe1ff */
[----:B------:R-:W-:Y:S02]  /*04d0*/  IADD3 R21, PT, PT, -R7, 0xf, RZ ;  /* 0x0000000f07157810 */ /* 0x000fe40007ffe1ff */
[----:B------:R-:W-:-:S04]  /*04e0*/  SEL R0, R0, 0x12, P0 ;  /* 0x0000001200007807 */ /* 0x000fc80000000000 */
[----:B------:R-:W-:-:S13]  /*04f0*/  ISETP.GE.AND P0, PT, R21, R0, PT ;  /* 0x000000001500720c */ /* 0x000fda0003f06270 */
[----:B------:R-:W-:Y:S05]  /*0500*/  @P0 BRA `(.L_x_5) ;  /* 0x0000000000980947 */ /* 0x000fea0003800000 */
[----:B------:R-:W0:Y:S01]  /*0510*/  LDC.64 R8, c[0x0][0x358] ;  /* 0x0000d600ff087b82 */ /* 0x000e220000000a00 */
[C---:B------:R-:W-:Y:S01]  /*0520*/  SHF.L.U64.HI R13, R11.reuse, 0xb, R14 ;  /* 0x0000000b0b0d7819 */ /* 0x040fe2000001020e */
[----:B------:R-:W-:Y:S01]  /*0530*/  BSSY.RECONVERGENT B2, `(.L_x_6) ;  /* 0x0000022000027945 */ /* 0x000fe20003800200 */
[----:B------:R-:W-:Y:S01]  /*0540*/  IMAD.SHL.U32 R11, R11, 0x800, RZ ;  /* 0x000008000b0b7824 */ /* 0x000fe200078e00ff */
[----:B------:R-:W-:Y:S01]  /*0550*/  IADD3 R15, PT, PT, RZ, -R7, -R0 ;  /* 0x80000007ff0f7210 */ /* 0x000fe20007ffe800 */
[----:B------:R-:W-:Y:S01]  /*0560*/  IMAD.MOV.U32 R14, RZ, RZ, RZ ;  /* 0x000000ffff0e7224 */ /* 0x000fe200078e00ff */
[----:B------:R-:W-:Y:S02]  /*0570*/  CS2R R18, SRZ ;  /* 0x0000000000127805 */ /* 0x000fe4000001ff00 */
[----:B------:R-:W-:Y:S01]  /*0580*/  LOP3.LUT R13, R13, 0x80000000, RZ, 0xfc, !PT ;  /* 0x800000000d0d7812 */ /* 0x000fe200078efcff */
[----:B------:R-:W1:Y:S06]  /*0590*/  LDC.64 R2, c[0x4][RZ] ;  /* 0x01000000ff027b82 */ /* 0x000e6c0000000a00 */
.L_x_7:
[----:B0-----:R-:W-:Y:S01]  /*05a0*/  R2UR UR6, R8 ;  /* 0x00000000080672ca */ /* 0x001fe200000e0000 */
[----:B-1----:R-:W-:Y:S01]  /*05b0*/  IMAD.WIDE R4, R21, 0x8, R2 ;  /* 0x0000000815047825 */ /* 0x002fe200078e0202 */
[----:B------:R-:W-:-:S13]  /*05c0*/  R2UR UR7, R9 ;  /* 0x00000000090772ca */ /* 0x000fda00000e0000 */
[----:B------:R-:W2:Y:S01]  /*05d0*/  LDG.E.64.CONSTANT R4, desc[UR6][R4.64] ;  /* 0x0000000604047981 */ /* 0x000ea2000c1e9b00 */
[----:B------:R-:W-:Y:S02]  /*05e0*/  VIADD R15, R15, 0x1 ;  /* 0x000000010f0f7836 */ /* 0x000fe40000000000 */
[----:B------:R-:W-:Y:S02]  /*05f0*/  VIADD R21, R21, 0x1 ;  /* 0x0000000115157836 */ /* 0x000fe40000000000 */
[----:B--2---:R-:W-:-:S04]  /*0600*/  IMAD.WIDE.U32 R18, P2, R4, R11, R18 ;  /* 0x0000000b04127225 */ /* 0x004fc80007840012 */
[----:B------:R-:W-:Y:S02]  /*0610*/  IMAD R23, R4, R13, RZ ;  /* 0x0000000d04177224 */ /* 0x000fe400078e02ff */
[CC--:B------:R-:W-:Y:S02]  /*0620*/  IMAD R16, R5.reuse, R11.reuse, RZ ;  /* 0x0000000b05107224 */ /* 0x0c0fe400078e02ff */
[----:B------:R-:W-:Y:S01]  /*0630*/  IMAD.HI.U32 R25, R5, R11, RZ ;  /* 0x0000000b05197227 */ /* 0x000fe200078e00ff */
[----:B------:R-:W-:-:S03]  /*0640*/  IADD3 R19, P0, PT, R23, R19, RZ ;  /* 0x0000001317137210 */ /* 0x000fc60007f1e0ff */
[----:B------:R-:W-:Y:S01]  /*0650*/  IMAD R23, R14, 0x8, R1 ;  /* 0x000000080e177824 */ /* 0x000fe200078e0201 */
[----:B------:R-:W-:Y:S01]  /*0660*/  IADD3 R19, P1, PT, R16, R19, RZ ;  /* 0x0000001310137210 */ /* 0x000fe20007f3e0ff */
[----:B------:R-:W-:-:S04]  /*0670*/  IMAD.HI.U32 R16, R4, R13, RZ ;  /* 0x0000000d04107227 */ /* 0x000fc800078e00ff */
[----:B------:R-:W-:Y:S01]  /*0680*/  IMAD.X R4, RZ, RZ, R16, P2 ;  /* 0x000000ffff047224 */ /* 0x000fe200010e0610 */
[----:B------:R0:W-:Y:S01]  /*0690*/  STL.64 [R23], R18 ;  /* 0x0000001217007387 */ /* 0x0001e20000100a00 */
[----:B------:R-:W-:-:S03]  /*06a0*/  IMAD.HI.U32 R16, R5, R13, RZ ;  /* 0x0000000d05107227 */ /* 0x000fc600078e00ff */
[----:B------:R-:W-:Y:S01]  /*06b0*/  IADD3.X R4, P0, PT, R25, R4, RZ, P0, !PT ;  /* 0x0000000419047210 */ /* 0x000fe2000071e4ff */
[----:B------:R-:W-:Y:S02]  /*06c0*/  IMAD R5, R5, R13, RZ ;  /* 0x0000000d05057224 */ /* 0x000fe400078e02ff */
[----:B------:R-:W-:-:S03]  /*06d0*/  VIADD R14, R14, 0x1 ;  /* 0x000000010e0e7836 */ /* 0x000fc60000000000 */
[----:B------:R-:W-:Y:S01]  /*06e0*/  IADD3.X R5, P1, PT, R5, R4, RZ, P1, !PT ;  /* 0x0000000405057210 */ /* 0x000fe20000f3e4ff */
[----:B------:R-:W-:Y:S01]  /*06f0*/  IMAD.X R4, RZ, RZ, R16, P0 ;  /* 0x000000ffff047224 */ /* 0x000fe200000e0610 */
[----:B------:R-:W-:-:S03]  /*0700*/  ISETP.NE.AND P0, PT, R15, -0xf, PT ;  /* 0xfffffff10f00780c */ /* 0x000fc60003f05270 */
[----:B------:R-:W-:Y:S02]  /*0710*/  IMAD.X R4, RZ, RZ, R4, P1 ;  /* 0x000000ffff047224 */ /* 0x000fe400008e0604 */
[----:B0-----:R-:W-:Y:S02]  /*0720*/  IMAD.MOV.U32 R18, RZ, RZ, R5 ;  /* 0x000000ffff127224 */ /* 0x001fe400078e0005 */
[----:B------:R-:W-:-:S06]  /*0730*/  IMAD.MOV.U32 R19, RZ, RZ, R4 ;  /* 0x000000ffff137224 */ /* 0x000fcc00078e0004 */
[----:B------:R-:W-:Y:S05]  /*0740*/  @P0 BRA `(.L_x_7) ;  /* 0xfffffffc00940947 */ /* 0x000fea000383ffff */
[----:B------:R-:W-:Y:S05]  /*0750*/  BSYNC.RECONVERGENT B2 ;  /* 0x0000000000027941 */ /* 0x000fea0003800200 */
.L_x_6:
[----:B------:R-:W-:-:S07]  /*0760*/  IMAD.MOV.U32 R21, RZ, RZ, R0 ;  /* 0x000000ffff157224 */ /* 0x000fce00078e0000 */
.L_x_5:
[----:B------:R-:W-:Y:S05]  /*0770*/  BSYNC.RECONVERGENT B1 ;  /* 0x0000000000017941 */ /* 0x000fea0003800200 */
.L_x_4:
[----:B------:R-:W-:Y:S01]  /*0780*/  LOP3.LUT P0, R23, R6, 0x3f, RZ, 0xc0, !PT ;  /* 0x0000003f06177812 */ /* 0x000fe2000780c0ff */
[----:B------:R-:W-:-:S04]  /*0790*/  IMAD.IADD R0, R7, 0x1, R21 ;  /* 0x0000000107007824 */ /* 0x000fc800078e0215 */
[----:B------:R-:W-:-:S05]  /*07a0*/  IMAD.U32 R21, R0, 0x8, R1 ;  /* 0x0000000800157824 */ /* 0x000fca00078e0001 */
[----:B------:R0:W-:Y:S04]  /*07b0*/  STL.64 [R21+-0x78], R18 ;  /* 0xffff881215007387 */ /* 0x0001e80000100a00 */
[----:B------:R-:W2:Y:S04]  /*07c0*/  @P0 LDL.64 R8, [R1+0x8] ;  /* 0x0000080001080983 */ /* 0x000ea80000100a00 */
[----:B------:R-:W3:Y:S04]  /*07d0*/  LDL.64 R2, [R1+0x10] ;  /* 0x0000100001027983 */ /* 0x000ee80000100a00 */
[----:B------:R-:W4:Y:S01]  /*07e0*/  LDL.64 R4, [R1+0x18] ;  /* 0x0000180001047983 */ /* 0x000f220000100a00 */
[----:B------:R-:W-:Y:S01]  /*07f0*/  @P0 LOP3.LUT R0, R6, 0x3f, RZ, 0xc, !PT ;  /* 0x0000003f06000812 */ /* 0x000fe200078e0cff */
[----:B------:R-:W-:Y:S01]  /*0800*/  BSSY.RECONVERGENT B1, `(.L_x_8) ;  /* 0x0000034000017945 */ /* 0x000fe20003800200 */
[----:B--2---:R-:W-:-:S02]  /*0810*/  @P0 SHF.R.U64 R7, R8, 0x1, R9 ;  /* 0x0000000108070819 */ /* 0x004fc40000001209 */
[----:B------:R-:W-:Y:S02]  /*0820*/  @P0 SHF.R.U32.HI R9, RZ, 0x1, R9 ;  /* 0x00000001ff090819 */ /* 0x000fe40000011609 */
[CC--:B---3--:R-:W-:Y:S02]  /*0830*/  @P0 SHF.L.U32 R11, R2.reuse, R23.reuse, RZ ;  /* 0x00000017020b0219 */ /* 0x0c8fe400000006ff */
[----:B------:R-:W-:Y:S02]  /*0840*/  @P0 SHF.R.U64 R6, R7, R0, R9 ;  /* 0x0000000007060219 */ /* 0x000fe40000001209 */
[--C-:B------:R-:W-:Y:S02]  /*0850*/  @P0 SHF.R.U32.HI R15, RZ, 0x1, R3.reuse ;  /* 0x00000001ff0f0819 */ /* 0x100fe40000011603 */
[C-C-:B------:R-:W-:Y:S02]  /*0860*/  @P0 SHF.R.U64 R13, R2.reuse, 0x1, R3.reuse ;  /* 0x00000001020d0819 */ /* 0x140fe40000001203 */
[----:B------:R-:W-:-:S02]  /*0870*/  @P0 SHF.L.U64.HI R8, R2, R23, R3 ;  /* 0x0000001702080219 */ /* 0x000fc40000010203 */
[----:B------:R-:W-:Y:S02]  /*0880*/  @P0 SHF.R.U32.HI R7, RZ, R0, R9 ;  /* 0x00000000ff070219 */ /* 0x000fe40000011609 */
[----:B------:R-:W-:Y:S02]  /*0890*/  @P0 LOP3.LUT R2, R11, R6, RZ, 0xfc, !PT ;  /* 0x000000060b020212 */ /* 0x000fe400078efcff */
[----:B----4-:R-:W-:Y:S02]  /*08a0*/  @P0 SHF.L.U32 R9, R4, R23, RZ ;  /* 0x0000001704090219 */ /* 0x010fe400000006ff */
[----:B------:R-:W-:Y:S02]  /*08b0*/  @P0 SHF.R.U64 R14, R13, R0, R15 ;  /* 0x000000000d0e0219 */ /* 0x000fe4000000120f */
[----:B------:R-:W-:Y:S01]  /*08c0*/  @P0 LOP3.LUT R3, R8, R7, RZ, 0xfc, !PT ;  /* 0x0000000708030212 */ /* 0x000fe200078efcff */
[----:B------:R-:W-:Y:S01]  /*08d0*/  IMAD.SHL.U32 R8, R2, 0x4, RZ ;  /* 0x0000000402087824 */ /* 0x000fe200078e00ff */
[----:B------:R-:W-:-:S02]  /*08e0*/  @P0 SHF.L.U64.HI R23, R4, R23, R5 ;  /* 0x0000001704170219 */ /* 0x000fc40000010205 */
[----:B------:R-:W-:Y:S02]  /*08f0*/  @P0 LOP3.LUT R4, R9, R14, RZ, 0xfc, !PT ;  /* 0x0000000e09040212 */ /* 0x000fe400078efcff */
[----:B------:R-:W-:Y:S02]  /*0900*/  @P0 SHF.R.U32.HI R0, RZ, R0, R15 ;  /* 0x00000000ff000219 */ /* 0x000fe4000001160f */
[----:B------:R-:W-:Y:S02]  /*0910*/  SHF.L.U64.HI R9, R2, 0x2, R3 ;  /* 0x0000000202097819 */ /* 0x000fe40000010203 */
[----:B------:R-:W-:Y:S02]  /*0920*/  @P0 LOP3.LUT R5, R23, R0, RZ, 0xfc, !PT ;  /* 0x0000000017050212 */ /* 0x000fe400078efcff */
[----:B------:R-:W-:Y:S02]  /*0930*/  SHF.L.W.U32.HI R3, R3, 0x2, R4 ;  /* 0x0000000203037819 */ /* 0x000fe40000010e04 */
[----:B------:R-:W-:-:S02]  /*0940*/  IADD3 RZ, P0, PT, RZ, -R8, RZ ;  /* 0x80000008ffff7210 */ /* 0x000fc40007f1e0ff */
[----:B------:R-:W-:Y:S02]  /*0950*/  LOP3.LUT R0, RZ, R9, RZ, 0x33, !PT ;  /* 0x00000009ff007212 */ /* 0x000fe400078e33ff */
[----:B------:R-:W-:Y:S02]  /*0960*/  SHF.L.W.U32.HI R4, R4, 0x2, R5 ;  /* 0x0000000204047819 */ /* 0x000fe40000010e05 */
[----:B------:R-:W-:Y:S02]  /*0970*/  LOP3.LUT R2, RZ, R3, RZ, 0x33, !PT ;  /* 0x00000003ff027212 */ /* 0x000fe400078e33ff */
[----:B------:R-:W-:Y:S02]  /*0980*/  IADD3.X R6, P0, PT, RZ, R0, RZ, P0, !PT ;  /* 0x00000000ff067210 */ /* 0x000fe4000071e4ff */
[----:B------:R-:W-:Y:S02]  /*0990*/  LOP3.LUT R7, RZ, R4, RZ, 0x33, !PT ;  /* 0x00000004ff077212 */ /* 0x000fe400078e33ff */
[----:B------:R-:W-:-:S02]  /*09a0*/  IADD3.X R0, P1, PT, RZ, R2, RZ, P0, !PT ;  /* 0x00000002ff007210 */ /* 0x000fc4000073e4ff */
[----:B------:R-:W-:-:S03]  /*09b0*/  ISETP.GT.U32.AND P2, PT, R3, -0x1, PT ;  /* 0xffffffff0300780c */ /* 0x000fc60003f44070 */
[----:B------:R-:W-:Y:S01]  /*09c0*/  IMAD.X R7, RZ, RZ, R7, P1 ;  /* 0x000000ffff077224 */ /* 0x000fe200008e0607 */
[----:B------:R-:W-:-:S04]  /*09d0*/  ISETP.GT.AND.EX P0, PT, R4, -0x1, PT, P2 ;  /* 0xffffffff0400780c */ /* 0x000fc80003f04320 */
[----:B------:R-:W-:Y:S02]  /*09e0*/  SEL R2, R4, R7, P0 ;  /* 0x0000000704027207 */ /* 0x000fe40000000000 */
[----:B------:R-:W-:Y:S02]  /*09f0*/  SEL R13, R3, R0, P0 ;  /* 0x00000000030d7207 */ /* 0x000fe40000000000 */
[----:B------:R-:W-:Y:S02]  /*0a00*/  ISETP.NE.U32.AND P1, PT, R2, RZ, PT ;  /* 0x000000ff0200720c */ /* 0x000fe40003f25070 */
[----:B------:R-:W-:Y:S02]  /*0a10*/  SEL R9, R9, R6, P0 ;  /* 0x0000000609097207 */ /* 0x000fe40000000000 */
[----:B------:R-:W-:Y:S01]  /*0a20*/  SEL R3, R13, R2, !P1 ;  /* 0x000000020d037207 */ /* 0x000fe20004800000 */
[----:B------:R-:W-:-:S05]  /*0a30*/  @!P0 IMAD.MOV R8, RZ, RZ, -R8 ;  /* 0x000000ffff088224 */ /* 0x000fca00078e0a08 */
[----:B------:R-:W1:Y:S02]  /*0a40*/  FLO.U32 R3, R3 ;  /* 0x0000000300037300 */ /* 0x000e6400000e0000 */
[C---:B-1----:R-:W-:Y:S02]  /*0a50*/  IADD3 R7, PT, PT, -R3.reuse, 0x1f, RZ ;  /* 0x0000001f03077810 */ /* 0x042fe40007ffe1ff */
[----:B------:R-:W-:-:S03]  /*0a60*/  IADD3 R0, PT, PT, -R3, 0x3f, RZ ;  /* 0x0000003f03007810 */ /* 0x000fc60007ffe1ff */
[----:B------:R-:W-:-:S05]  /*0a70*/  @P1 IMAD.MOV R0, RZ, RZ, R7 ;  /* 0x000000ffff001224 */ /* 0x000fca00078e0207 */
[----:B------:R-:W-:-:S13]  /*0a80*/  ISETP.NE.AND P1, PT, R0, RZ, PT ;  /* 0x000000ff0000720c */ /* 0x000fda0003f25270 */
[----:B0-----:R-:W-:Y:S05]  /*0a90*/  @!P1 BRA `(.L_x_9) ;  /* 0x0000000000289947 */ /* 0x001fea0003800000 */
[--C-:B------:R-:W-:Y:S02]  /*0aa0*/  SHF.R.U64 R7, R8, 0x1, R9.reuse ;  /* 0x0000000108077819 */ /* 0x100fe40000001209 */
[C---:B------:R-:W-:Y:S02]  /*0ab0*/  LOP3.LUT R3, R0.reuse, 0x3f, RZ, 0xc0, !PT ;  /* 0x0000003f00037812 */ /* 0x040fe400078ec0ff */
[----:B------:R-:W-:Y:S02]  /*0ac0*/  SHF.R.U32.HI R9, RZ, 0x1, R9 ;  /* 0x00000001ff097819 */ /* 0x000fe40000011609 */
[----:B------:R-:W-:Y:S02]  /*0ad0*/  LOP3.LUT R6, R0, 0x3f, RZ, 0xc, !PT ;  /* 0x0000003f00067812 */ /* 0x000fe400078e0cff */
[CC--:B------:R-:W-:Y:S02]  /*0ae0*/  SHF.L.U64.HI R11, R13.reuse, R3.reuse, R2 ;  /* 0x000000030d0b7219 */ /* 0x0c0fe40000010202 */
[----:B------:R-:W-:-:S02]  /*0af0*/  SHF.L.U32 R3, R13, R3, RZ ;  /* 0x000000030d037219 */ /* 0x000fc400000006ff */
[-CC-:B------:R-:W-:Y:S02]  /*0b00*/  SHF.R.U64 R2, R7, R6.reuse, R9.reuse ;  /* 0x0000000607027219 */ /* 0x180fe40000001209 */
[----:B------:R-:W-:Y:S02]  /*0b10*/  SHF.R.U32.HI R6, RZ, R6, R9 ;  /* 0x00000006ff067219 */ /* 0x000fe40000011609 */
[----:B------:R-:W-:Y:S02]  /*0b20*/  LOP3.LUT R13, R3, R2, RZ, 0xfc, !PT ;  /* 0x00000002030d7212 */ /* 0x000fe400078efcff */
[----:B------:R-:W-:-:S07]  /*0b30*/  LOP3.LUT R2, R11, R6, RZ, 0xfc, !PT ;  /* 0x000000060b027212 */ /* 0x000fce00078efcff */
.L_x_9:
[----:B------:R-:W-:Y:S05]  /*0b40*/  BSYNC.RECONVERGENT B1 ;  /* 0x0000000000017941 */ /* 0x000fea0003800200 */
.L_x_8:
[----:B------:R-:W-:Y:S01]  /*0b50*/  IMAD.WIDE.U32 R8, R13, 0x2168c235, RZ ;  /* 0x2168c2350d087825 */ /* 0x000fe200078e00ff */
[----:B------:R-:W-:-:S03]  /*0b60*/  SHF.R.U32.HI R5, RZ, 0x1e, R5 ;  /* 0x0000001eff057819 */ /* 0x000fc60000011605 */
[----:B------:R-:W-:Y:S01]  /*0b70*/  IMAD.MOV.U32 R6, RZ, RZ, R9 ;  /* 0x000000ffff067224 */ /* 0x000fe200078e0009 */
[----:B------:R-:W-:Y:S01]  /*0b80*/  IADD3 RZ, P1, PT, R8, R8, RZ ;  /* 0x0000000808ff7210 */ /* 0x000fe20007f3e0ff */
[----:B------:R-:W-:Y:S01]  /*0b90*/  IMAD.MOV.U32 R7, RZ, RZ, RZ ;  /* 0x000000ffff077224 */ /* 0x000fe200078e00ff */
[----:B------:R-:W-:Y:S01]  /*0ba0*/  LEA.HI R4, R4, R5, RZ, 0x1 ;  /* 0x0000000504047211 */ /* 0x000fe200078f08ff */
[----:B------:R-:W-:-:S04]  /*0bb0*/  IMAD.HI.U32 R3, R2, -0x36f0255e, RZ ;  /* 0xc90fdaa202037827 */ /* 0x000fc800078e00ff */
[----:B------:R-:W-:-:S04]  /*0bc0*/  IMAD.WIDE.U32 R6, R13, -0x36f0255e, R6 ;  /* 0xc90fdaa20d067825 */ /* 0x000fc800078e0006 */
[C---:B------:R-:W-:Y:S02]  /*0bd0*/  IMAD R9, R2.reuse, -0x36f0255e, RZ ;  /* 0xc90fdaa202097824 */ /* 0x040fe400078e02ff */
[----:B------:R-:W-:-:S04]  /*0be0*/  IMAD.WIDE.U32 R6, P2, R2, 0x2168c235, R6 ;  /* 0x2168c23502067825 */ /* 0x000fc80007840006 */
[----:B------:R-:W-:Y:S01]  /*0bf0*/  IMAD.X R2, RZ, RZ, R3, P2 ;  /* 0x000000ffff027224 */ /* 0x000fe200010e0603 */
[----:B------:R-:W-:Y:S02]  /*0c00*/  IADD3 R3, P2, PT, R9, R7, RZ ;  /* 0x0000000709037210 */ /* 0x000fe40007f5e0ff */
[----:B------:R-:W-:Y:S02]  /*0c10*/  IADD3.X RZ, P1, PT, R6, R6, RZ, P1, !PT ;  /* 0x0000000606ff7210 */ /* 0x000fe40000f3e4ff */
[C---:B------:R-:W-:Y:S01]  /*0c20*/  ISETP.GT.U32.AND P3, PT, R3.reuse, RZ, PT ;  /* 0x000000ff0300720c */ /* 0x040fe20003f64070 */
[----:B------:R-:W-:Y:S01]  /*0c30*/  IMAD.X R2, RZ, RZ, R2, P2 ;  /* 0x000000ffff027224 */ /* 0x000fe200010e0602 */
[----:B------:R-:W-:-:S04]  /*0c40*/  IADD3.X R6, P2, PT, R3, R3, RZ, P1, !PT ;  /* 0x0000000303067210 */ /* 0x000fc80000f5e4ff */
[C---:B------:R-:W-:Y:S01]  /*0c50*/  ISETP.GT.AND.EX P1, PT, R2.reuse, RZ, PT, P3 ;  /* 0x000000ff0200720c */ /* 0x040fe20003f24330 */
[----:B------:R-:W-:-:S03]  /*0c60*/  IMAD.X R7, R2, 0x1, R2, P2 ;  /* 0x0000000102077824 */ /* 0x000fc600010e0602 */
[----:B------:R-:W-:Y:S02]  /*0c70*/  SEL R6, R6, R3, P1 ;  /* 0x0000000306067207 */ /* 0x000fe40000800000 */
[----:B------:R-:W-:Y:S02]  /*0c80*/  SEL R3, R7, R2, P1 ;  /* 0x0000000207037207 */ /* 0x000fe40000800000 */
[----:B------:R-:W-:Y:S02]  /*0c90*/  IADD3 R2, P2, PT, R6, 0x1, RZ ;  /* 0x0000000106027810 */ /* 0x000fe40007f5e0ff */
[----:B------:R-:W-:Y:S02]  /*0ca0*/  SEL R7, RZ, 0xffffffff, !P1 ;  /* 0xffffffffff077807 */ /* 0x000fe40004800000 */
[----:B------:R-:W-:Y:S01]  /*0cb0*/  LOP3.LUT P1, R17, R17, 0x80000000, RZ, 0xc0, !PT ;  /* 0x8000000011117812 */ /* 0x000fe2000782c0ff */
[----:B------:R-:W-:Y:S02]  /*0cc0*/  IMAD.X R3, RZ, RZ, R3, P2 ;  /* 0x000000ffff037224 */ /* 0x000fe400010e0603 */
[----:B------:R-:W-:Y:S01]  /*0cd0*/  IMAD.IADD R0, R7, 0x1, -R0 ;  /* 0x0000000107007824 */ /* 0x000fe200078e0a00 */
[----:B------:R-:W-:-:S02]  /*0ce0*/  @!P0 LOP3.LUT R17, R17, 0x80000000, RZ, 0x3c, !PT ;  /* 0x8000000011118812 */ /* 0x000fc400078e3cff */
[----:B------:R-:W-:Y:S01]  /*0cf0*/  SHF.R.U64 R2, R2, 0xa, R3 ;  /* 0x0000000a02027819 */ /* 0x000fe20000001203 */
[----:B------:R-:W-:-:S03]  /*0d00*/  IMAD.SHL.U32 R0, R0, 0x100000, RZ ;  /* 0x0010000000007824 */ /* 0x000fc600078e00ff */
[----:B------:R-:W-:-:S03]  /*0d10*/  IADD3 R2, P2, PT, R2, 0x1, RZ ;  /* 0x0000000102027810 */ /* 0x000fc60007f5e0ff */
[----:B------:R-:W-:Y:S01]  /*0d20*/  @P1 IMAD.MOV R4, RZ, RZ, -R4 ;  /* 0x000000ffff041224 */ /* 0x000fe200078e0a04 */
[----:B------:R-:W-:-:S04]  /*0d30*/  LEA.HI.X R3, R3, RZ, RZ, 0x16, P2 ;  /* 0x000000ff03037211 */ /* 0x000fc800010fb4ff */
[--C-:B------:R-:W-:Y:S02]  /*0d40*/  SHF.R.U64 R2, R2, 0x1, R3.reuse ;  /* 0x0000000102027819 */ /* 0x100fe40000001203 */
[----:B------:R-:W-:Y:S02]  /*0d50*/  SHF.R.U32.HI R3, RZ, 0x1, R3 ;  /* 0x00000001ff037819 */ /* 0x000fe40000011603 */
[----:B------:R-:W-:-:S04]  /*0d60*/  IADD3 R11, P2, P3, RZ, RZ, R2 ;  /* 0x000000ffff0b7210 */ /* 0x000fc80007b5e002 */
[----:B------:R-:W-:-:S04]  /*0d70*/  IADD3.X R0, PT, PT, R0, 0x3fe00000, R3, P2, P3 ;  /* 0x3fe0000000007810 */ /* 0x000fc800017e6403 */
[----:B------:R-:W-:-:S07]  /*0d80*/  LOP3.LUT R14, R0, R17, RZ, 0xfc, !PT ;  /* 0x00000011000e7212 */ /* 0x000fce00078efcff */
.L_x_3:
[----:B------:R-:W-:Y:S02]  /*0d90*/  IMAD.MOV.U32 R13, RZ, RZ, 0x0 ;  /* 0x00000000ff0d7424 */ /* 0x000fe400078e00ff */
[----:B------:R-:W-:Y:S02]  /*0da0*/  IMAD.MOV.U32 R0, RZ, RZ, R4 ;  /* 0x000000ffff007224 */ /* 0x000fe400078e0004 */
[----:B------:R-:W-:Y:S02]  /*0db0*/  IMAD.MOV.U32 R2, RZ, RZ, R11 ;  /* 0x000000ffff027224 */ /* 0x000fe400078e000b */
[----:B------:R-:W-:Y:S01]  /*0dc0*/  IMAD.MOV.U32 R3, RZ, RZ, R14 ;  /* 0x000000ffff037224 */ /* 0x000fe200078e000e */
[----:B------:R-:W-:Y:S06]  /*0dd0*/  RET.REL.NODEC R12 `(_Z3SinPdS_) ;  /* 0xfffffff00c887950 */ /* 0x000fec0003c3ffff */
.L_x_10:
        /* <DEDUP_REMOVED lines=10> */
.L_x_24:


//--------------------- .text._Z3CosPdS_          --------------------------
	.section	.text._Z3CosPdS_,"ax",@progbits
	.align	128
        .global         _Z3CosPdS_
        .type           _Z3CosPdS_,@function
        .size           _Z3CosPdS_,(.L_x_25 - _Z3CosPdS_)
        .other          _Z3CosPdS_,@"STO_CUDA_ENTRY STV_DEFAULT"
_Z3CosPdS_:
.text._Z3CosPdS_:
        /* <DEDUP_REMOVED lines=10> */
[----:B------:R-:W-:Y:S01]  /*00a0*/  @!P0 IMAD.MOV.U32 R0, RZ, RZ, 0x1 ;  /* 0x00000001ff008424 */ /* 0x000fe200078e00ff */
[----:B------:R-:W-:Y:S09]  /*00b0*/  @!P0 BRA `(.L_x_12) ;  /* 0x0000000000548947 */ /* 0x000ff20003800000 */
[----:B------:R-:W-:Y:S01]  /*00c0*/  UMOV UR6, 0x6dc9c883 ;  /* 0x6dc9c88300067882 */ /* 0x000fe20000000000 */
[----:B------:R-:W-:Y:S01]  /*00d0*/  UMOV UR7, 0x3fe45f30 ;  /* 0x3fe45f3000077882 */ /* 0x000fe20000000000 */
[C---:B------:R-:W-:Y:S01]  /*00e0*/  DSETP.GE.AND P0, PT, |R16|.reuse, 2.14748364800000000000e+09, PT ;  /* 0x41e000001000742a */ /* 0x040fe20003f06200 */
[----:B------:R-:W-:Y:S01]  /*00f0*/  BSSY.RECONVERGENT B0, `(.L_x_13) ;  /* 0x0000010000007945 */ /* 0x000fe20003800200 */
        /* <DEDUP_REMOVED lines=14> */
[----:B------:R-:W-:Y:S05]  /*01e0*/  CALL.REL.NOINC `($_Z3CosPdS_$__internal_trig_reduction_slowpathd) ;  /* 0x0000000000907944 */ /* 0x000fea0003c00000 */
.L_x_14:
[----:B------:R-:W-:Y:S05]  /*01f0*/  BSYNC.RECONVERGENT B0 ;  /* 0x0000000000007941 */ /* 0x000fea0003800200 */
.L_x_13:
[----:B------:R-:W-:-:S07]  /*0200*/  VIADD R0, R0, 0x1 ;  /* 0x0000000100007836 */ /* 0x000fce0000000000 */
.L_x_12:
[----:B------:R-:W-:Y:S05]  /*0210*/  BSYNC.RECONVERGENT B1 ;  /* 0x0000000000017941 */ /* 0x000fea0003800200 */
.L_x_11:
        /* <DEDUP_REMOVED lines=33> */
        .type           $_Z3CosPdS_$__internal_trig_reduction_slowpathd,@function
        .size           $_Z3CosPdS_$__internal_trig_reduction_slowpathd,(.L_x_25 - $_Z3CosPdS_$__internal_trig_reduction_slowpathd)
$_Z3CosPdS_$__internal_trig_reduction_slowpathd:
        /* <DEDUP_REMOVED lines=26> */
.L_x_19:
        /* <DEDUP_REMOVED lines=28> */
.L_x_18:
[----:B------:R-:W-:-:S07]  /*0790*/  IMAD.MOV.U32 R21, RZ, RZ, R0 ;  /* 0x000000ffff157224 */ /* 0x000fce00078e0000 */
.L_x_17:
[----:B------:R-:W-:Y:S05]  /*07a0*/  BSYNC.RECONVERGENT B2 ;  /* 0x0000000000027941 */ /* 0x000fea0003800200 */
.L_x_16:
        /* <DEDUP_REMOVED lines=60> */
.L_x_21:
[----:B------:R-:W-:Y:S05]  /*0b70*/  BSYNC.RECONVERGENT B2 ;  /* 0x0000000000027941 */ /* 0x000fea0003800200 */
.L_x_20:
        /* <DEDUP_REMOVED lines=36> */
.L_x_15:
[----:B------:R-:W-:Y:S02]  /*0dc0*/  IMAD.MOV.U32 R13, RZ, RZ, 0x0 ;  /* 0x00000000ff0d7424 */ /* 0x000fe400078e00ff */
[----:B------:R-:W-:Y:S02]  /*0dd0*/  IMAD.MOV.U32 R0, RZ, RZ, R4 ;  /* 0x000000ffff007224 */ /* 0x000fe400078e0004 */
[----:B------:R-:W-:Y:S02]  /*0de0*/  IMAD.MOV.U32 R2, RZ, RZ, R11 ;  /* 0x000000ffff027224 */ /* 0x000fe400078e000b */
[----:B------:R-:W-:Y:S01]  /*0df0*/  IMAD.MOV.U32 R3, RZ, RZ, R14 ;  /* 0x000000ffff037224 */ /* 0x000fe200078e000e */
[----:B------:R-:W-:Y:S06]  /*0e00*/  RET.REL.NODEC R12 `(_Z3CosPdS_) ;  /* 0xfffffff00c7c7950 */ /* 0x000fec0003c3ffff */
.L_x_22:
        /* <DEDUP_REMOVED lines=15> */
.L_x_25:


//--------------------- .text._Z3RadPdS_          --------------------------
	.section	.text._Z3RadPdS_,"ax",@progbits
	.align	128
        .global         _Z3RadPdS_
        .type           _Z3RadPdS_,@function
        .size           _Z3RadPdS_,(.L_x_29 - _Z3RadPdS_)
        .other          _Z3RadPdS_,@"STO_CUDA_ENTRY STV_DEFAULT"
_Z3RadPdS_:
.text._Z3RadPdS_:
[----:B------:R-:W-:Y:S01]  /*0000*/  LDC R1, c[0x0][0x37c] ;  /* 0x0000df00ff017b82 */ /* 0x000fe20000000800 */
[----:B------:R-:W0:Y:S07]  /*0010*/  S2R R9, SR_TID.X ;  /* 0x0000000000097919 */ /* 0x000e2e0000002100 */
[----:B------:R-:W0:Y:S01]  /*0020*/  LDC.64 R2, c[0x0][0x388] ;  /* 0x0000e200ff027b82 */ /* 0x000e220000000a00 */
[----:B------:R-:W1:Y:S07]  /*0030*/  LDCU.64 UR4, c[0x0][0x358] ;  /* 0x00006b00ff0477ac */ /* 0x000e6e0008000a00 */
[----:B------:R-:W2:Y:S01]  /*0040*/  LDC.64 R6, c[0x0][0x380] ;  /* 0x0000e000ff067b82 */ /* 0x000ea20000000a00 */
[----:B0-----:R-:W-:-:S06]  /*0050*/  IMAD.WIDE.U32 R2, R9, 0x8, R2 ;  /* 0x0000000809027825 */ /* 0x001fcc00078e0002 */
[----:B-1----:R-:W3:Y:S01]  /*0060*/  LDG.E.64 R2, desc[UR4][R2.64] ;  /* 0x0000000402027981 */ /* 0x002ee2000c1e1b00 */
[----:B------:R-:W-:Y:S01]  /*0070*/  UMOV UR6, 0xa2529d39 ;  /* 0xa2529d3900067882 */ /* 0x000fe20000000000 */
[----:B------:R-:W-:Y:S01]  /*0080*/  UMOV UR7, 0x3f91df46 ;  /* 0x3f91df4600077882 */ /* 0x000fe20000000000 */
[----:B--2---:R-:W-:Y:S01]  /*0090*/  IMAD.WIDE.U32 R6, R9, 0x8, R6 ;  /* 0x0000000809067825 */ /* 0x004fe200078e0006 */
[----:B---3--:R-:W-:-:S07]  /*00a0*/  DMUL R4, R2, UR6 ;  /* 0x0000000602047c28 */ /* 0x008fce0008000000 */
[----:B------:R-:W-:Y:S01]  /*00b0*/  STG.E.64 desc[UR4][R6.64], R4 ;  /* 0x0000000406007986 */ /* 0x000fe2000c101b04 */
[----:B------:R-:W-:Y:S05]  /*00c0*/  EXIT ;  /* 0x000000000000794d */ /* 0x000fea0003800000 */
.L_x_23:
        /* <DEDUP_REMOVED lines=11> */
.L_x_29:


//--------------------- .nv.global.init           --------------------------
	.section	.nv.global.init,"aw",@progbits
	.align	16
.nv.global.init:
	.type		__cudart_sin_cos_coeffs,@object
	.size		__cudart_sin_cos_coeffs,(__cudart_i2opi_d - __cudart_sin_cos_coeffs)
__cudart_sin_cos_coeffs:
        /*0000*/ 	.byte	0x46, 0xd2, 0xb0, 0x2c, 0xf1, 0xe5, 0x5a, 0xbe, 0x92, 0xe3, 0xac, 0x69, 0xe3, 0x1d, 0xc7, 0x3e
        /*0010*/ 	.byte	0xa1, 0x62, 0xdb, 0x19, 0xa0, 0x01, 0x2a, 0xbf, 0x18, 0x08, 0x11, 0x11, 0x11, 0x11, 0x81, 0x3f
        /*0020*/ 	.byte	0x54, 0x55, 0x55, 0x55, 0x55, 0x55, 0xc5, 0xbf, 0x00, 0x00, 0x00, 0x00, 0x00, 0x00, 0x00, 0x00
        /*0030*/ 	.byte	0x00, 0x00, 0x00, 0x00, 0x00, 0x00, 0x00, 0x00, 0x64, 0x81, 0xfd, 0x20, 0x83, 0xff, 0xa8, 0xbd
        /*0040*/ 	.byte	0x28, 0x85, 0xef, 0xc1, 0xa7, 0xee, 0x21, 0x3e, 0xd9, 0xe6, 0x06, 0x8e, 0x4f, 0x7e, 0x92, 0xbe
        /*0050*/ 	.byte	0xe9, 0xbc, 0xdd, 0x19, 0xa0, 0x01, 0xfa, 0x3e, 0x47, 0x5d, 0xc1, 0x16, 0x6c, 0xc1, 0x56, 0xbf
        /*0060*/ 	.byte	0x51, 0x55, 0x55, 0x55, 0x55, 0x55, 0xa5, 0x3f, 0x00, 0x00, 0x00, 0x00, 0x00, 0x00, 0xe0, 0xbf
        /*0070*/ 	.byte	0x00, 0x00, 0x00, 0x00, 0x00, 0x00, 0xf0, 0x3f, 0x00, 0x00, 0x00, 0x00, 0x00, 0x00, 0x00, 0x00
	.type		__cudart_i2opi_d,@object
	.size		__cudart_i2opi_d,(.L_0 - __cudart_i2opi_d)
__cudart_i2opi_d:
        /* <DEDUP_REMOVED lines=9> */
.L_0:


//--------------------- .nv.shared.reserved.0     --------------------------
	.section	.nv.shared.reserved.0,"aw",@nobits
	.weak		__nv_reservedSMEM_offset_0_alias
	.size		__nv_reservedSMEM_offset_0_alias, 0, 64
	.other		__nv_reservedSMEM_offset_0_alias,@"STO_CUDA_RESERVED_SHARED STV_DEFAULT"
__nv_reservedSMEM_offset_0_alias:
	.zero		0
	.zero		64


//--------------------- .nv.constant0._Z10sqrtVectorPdS_S_ --------------------------
	.section	.nv.constant0._Z10sqrtVectorPdS_S_,"a",@progbits
	.sectionflags	@""
	.align	4
.nv.constant0._Z10sqrtVectorPdS_S_:
	.zero		920


//--------------------- .nv.constant0._Z3SinPdS_  --------------------------
	.section	.nv.constant0._Z3SinPdS_,"a",@progbits
	.sectionflags	@""
	.align	4
.nv.constant0._Z3SinPdS_:
	.zero		912


//--------------------- .nv.constant0._Z3CosPdS_  --------------------------
	.section	.nv.constant0._Z3CosPdS_,"a",@progbits
	.sectionflags	@""
	.align	4
.nv.constant0._Z3CosPdS_:
	.zero		912


//--------------------- .nv.constant0._Z3RadPdS_  --------------------------
	.section	.nv.constant0._Z3RadPdS_,"a",@progbits
	.sectionflags	@""
	.align	4
.nv.constant0._Z3RadPdS_:
	.zero		912


//--------------------- SYMBOLS --------------------------

	.type		.nv.reservedSmem.offset0,@object
	.size		.nv.reservedSmem.offset0,0x4
